// auto-generated by cutlass_sweep.gemm — config: {"arch": "sm_90", "cluster_m": 1, "cluster_n": 1, "dtype": "int8", "dtype_b": "int8", "layout": "nt", "stages": 5, "tile_k": 64, "tile_m": 128, "tile_n": 64}
#include "cutlass/cutlass.h"
#include "cutlass/gemm/collective/collective_builder.hpp"
#include "cutlass/gemm/device/gemm_universal_adapter.h"
#include "cutlass/gemm/kernel/gemm_universal.hpp"
#include "cutlass/epilogue/collective/collective_builder.hpp"

using ElemA = int8_t;
using ElemB = int8_t;
using ElemCD = int8_t;
using Acc  = int32_t;
using TileShape    = cute::Shape<cute::_128, cute::_64, cute::_64>;
using ClusterShape = cute::Shape<cute::_1, cute::_1, cute::_1>;

using CollectiveEpilogue = typename cutlass::epilogue::collective::CollectiveBuilder<
    cutlass::arch::Sm90, cutlass::arch::OpClassTensorOp,
    TileShape, ClusterShape,
    cutlass::epilogue::collective::EpilogueTileAuto,
    Acc, Acc,
    ElemCD, cutlass::layout::RowMajor, 128 / cutlass::sizeof_bits<ElemCD>::value,
    ElemCD, cutlass::layout::RowMajor, 128 / cutlass::sizeof_bits<ElemCD>::value,
    cutlass::epilogue::collective::EpilogueScheduleAuto
  >::CollectiveOp;

using CollectiveMainloop = typename cutlass::gemm::collective::CollectiveBuilder<
    cutlass::arch::Sm90, cutlass::arch::OpClassTensorOp,
    ElemA, cutlass::layout::RowMajor, 128 / cutlass::sizeof_bits<ElemA>::value,
    ElemB, cutlass::layout::ColumnMajor, 128 / cutlass::sizeof_bits<ElemB>::value,
    Acc,
    TileShape, ClusterShape,
    cutlass::gemm::collective::StageCount<5>,
    cutlass::gemm::collective::KernelScheduleAuto
  >::CollectiveOp;

using GemmKernel = cutlass::gemm::kernel::GemmUniversal<
    cute::Shape<int,int,int,int>,
    CollectiveMainloop,
    CollectiveEpilogue
>;
using Gemm = cutlass::gemm::device::GemmUniversalAdapter<GemmKernel>;

// Force the device kernel symbol into the cubin without needing a host main.
auto* _anchor = &cutlass::device_kernel<GemmKernel>;


// ===== COMPILED SASS (sm_90a) =====

	.target	sm_90a

	.elftype	@"ET_EXEC"


//--------------------- .note.nv.tkinfo           --------------------------
	.section	.note.nv.tkinfo,"",@"SHT_NOTE"
	.sectionflags	@"SHF_NOTE_NV_TKINFO"
	.tkinfo
        /*0018*/ 	.word	0x00000002
        /*0030*/ 	.string	""
        /*0030*/ 	.string	"ptxas"
        /*0030*/ 	.string	"Cuda compilation tools, release 13.0, V13.0.88"
        /*0030*/ 	.string	"Build cuda_13.0.r13.0/compiler.36424714_0"
        /*0030*/ 	.string	"-arch sm_90a -m 64 "



//--------------------- .note.nv.cuinfo           --------------------------
	.section	.note.nv.cuinfo,"",@"SHT_NOTE"
	.sectionflags	@"SHF_NOTE_NV_CUINFO"
        /*0018*/ 	.short	0x0002
        /*001a*/ 	.short	0x005a
        /*001c*/ 	.short	0x0082
	.zero		2


//--------------------- .nv.info                  --------------------------
	.section	.nv.info,"",@"SHT_CUDA_INFO"
	.align	4


	//----- nvinfo : EIATTR_REGCOUNT
	.align		4
        /*0000*/ 	.byte	0x04, 0x2f
        /*0002*/ 	.short	(.L_15 - .L_14)
	.align		4
.L_14:
        /*0004*/ 	.word	index@(_ZN7cutlass13device_kernelINS_4gemm6kernel13GemmUniversalIN4cute5tupleIJiiiiEEENS1_10collective13CollectiveMmaINS1_34MainloopSm90TmaGmmaWarpSpecializedILi5ENS5_IJNS4_1CILi1EEESB_SB_EEENS1_35KernelTmaWarpSpecializedCooperativeEEENS5_IJNSA_ILi128EEENSA_ILi64EEESG_EEEaNS5_IJlSB_lEEEaSI_NS4_8TiledMMAINS4_8MMA_AtomIJNS4_4SM904GMMA26MMA_64x64x32_S32S8S8_SS_TNEEEENS4_6LayoutINS5_IJNSA_ILi2EEESB_SB_EEENS5_IJSB_NSA_ILi0EEESS_EEEEENS5_IJNS4_10UnderscoreESV_SV_EEEEENS4_13SM90_TMA_LOADENS4_14ComposedLayoutINS4_7SwizzleILi2ELi4ELi3EEENS4_18smem_ptr_flag_bitsILi8EEENSP_INS5_IJNSA_ILi8EEESG_EEENS5_IJSG_SB_EEEEEEEvNS4_8identityESY_S18_vS19_EENS_8epilogue10collective6detail29Sm90TmaWarpSpecializedAdapterINS1C_15DefaultEpilogueIaSI_SI_NS1B_6thread17LinearCombinationIaLi1EiiLNS1G_9ScaleType4KindE0ELNS_15FloatRoundStyleE2EaEENS1_15EpilogueDefaultEEEEEvvEEEEvNT_6ParamsE)
        /*0008*/ 	.word	0x000000a8


	//----- nvinfo : EIATTR_FRAME_SIZE
	.align		4
.L_15:
        /*000c*/ 	.byte	0x04, 0x11
        /*000e*/ 	.short	(.L_17 - .L_16)
	.align		4
.L_16:
        /*0010*/ 	.word	index@(_ZN7cutlass13device_kernelINS_4gemm6kernel13GemmUniversalIN4cute5tupleIJiiiiEEENS1_10collective13CollectiveMmaINS1_34MainloopSm90TmaGmmaWarpSpecializedILi5ENS5_IJNS4_1CILi1EEESB_SB_EEENS1_35KernelTmaWarpSpecializedCooperativeEEENS5_IJNSA_ILi128EEENSA_ILi64EEESG_EEEaNS5_IJlSB_lEEEaSI_NS4_8TiledMMAINS4_8MMA_AtomIJNS4_4SM904GMMA26MMA_64x64x32_S32S8S8_SS_TNEEEENS4_6LayoutINS5_IJNSA_ILi2EEESB_SB_EEENS5_IJSB_NSA_ILi0EEESS_EEEEENS5_IJNS4_10UnderscoreESV_SV_EEEEENS4_13SM90_TMA_LOADENS4_14ComposedLayoutINS4_7SwizzleILi2ELi4ELi3EEENS4_18smem_ptr_flag_bitsILi8EEENSP_INS5_IJNSA_ILi8EEESG_EEENS5_IJSG_SB_EEEEEEEvNS4_8identityESY_S18_vS19_EENS_8epilogue10collective6detail29Sm90TmaWarpSpecializedAdapterINS1C_15DefaultEpilogueIaSI_SI_NS1B_6thread17LinearCombinationIaLi1EiiLNS1G_9ScaleType4KindE0ELNS_15FloatRoundStyleE2EaEENS1_15EpilogueDefaultEEEEEvvEEEEvNT_6ParamsE)
        /*0014*/ 	.word	0x00000000


	//----- nvinfo : EIATTR_MIN_STACK_SIZE
	.align		4
.L_17:
        /*0018*/ 	.byte	0x04, 0x12
        /*001a*/ 	.short	(.L_19 - .L_18)
	.align		4
.L_18:
        /*001c*/ 	.word	index@(_ZN7cutlass13device_kernelINS_4gemm6kernel13GemmUniversalIN4cute5tupleIJiiiiEEENS1_10collective13CollectiveMmaINS1_34MainloopSm90TmaGmmaWarpSpecializedILi5ENS5_IJNS4_1CILi1EEESB_SB_EEENS1_35KernelTmaWarpSpecializedCooperativeEEENS5_IJNSA_ILi128EEENSA_ILi64EEESG_EEEaNS5_IJlSB_lEEEaSI_NS4_8TiledMMAINS4_8MMA_AtomIJNS4_4SM904GMMA26MMA_64x64x32_S32S8S8_SS_TNEEEENS4_6LayoutINS5_IJNSA_ILi2EEESB_SB_EEENS5_IJSB_NSA_ILi0EEESS_EEEEENS5_IJNS4_10UnderscoreESV_SV_EEEEENS4_13SM90_TMA_LOADENS4_14ComposedLayoutINS4_7SwizzleILi2ELi4ELi3EEENS4_18smem_ptr_flag_bitsILi8EEENSP_INS5_IJNSA_ILi8EEESG_EEENS5_IJSG_SB_EEEEEEEvNS4_8identityESY_S18_vS19_EENS_8epilogue10collective6detail29Sm90TmaWarpSpecializedAdapterINS1C_15DefaultEpilogueIaSI_SI_NS1B_6thread17LinearCombinationIaLi1EiiLNS1G_9ScaleType4KindE0ELNS_15FloatRoundStyleE2EaEENS1_15EpilogueDefaultEEEEEvvEEEEvNT_6ParamsE)
        /*0020*/ 	.word	0x00000000
.L_19:


//--------------------- .nv.compat                --------------------------
	.section	.nv.compat,"",@"SHT_CUDA_COMPAT_INFO"
	.align	4
        /*0000*/ 	.byte	0x02, 0x09, 0x01, 0x00, 0x02, 0x02, 0x04, 0x00, 0x02, 0x05, 0x05, 0x00, 0x03, 0x07, 0x01, 0x01
        /*0010*/ 	.byte	0x02, 0x03, 0x01, 0x00, 0x02, 0x06, 0x01, 0x00, 0x04, 0x0b, 0x08, 0x00, 0x00, 0x00, 0x00, 0x00
        /*0020*/ 	.byte	0x00, 0x00, 0x00, 0x00


//--------------------- .nv.info._ZN7cutlass13device_kernelINS_4gemm6kernel13GemmUniversalIN4cute5tupleIJiiiiEEENS1_10collective13CollectiveMmaINS1_34MainloopSm90TmaGmmaWarpSpecializedILi5ENS5_IJNS4_1CILi1EEESB_SB_EEENS1_35KernelTmaWarpSpecializedCooperativeEEENS5_IJNSA_ILi128EEENSA_ILi64EEESG_EEEaNS5_IJlSB_lEEEaSI_NS4_8TiledMMAINS4_8MMA_AtomIJNS4_4SM904GMMA26MMA_64x64x32_S32S8S8_SS_TNEEEENS4_6LayoutINS5_IJNSA_ILi2EEESB_SB_EEENS5_IJSB_NSA_ILi0EEESS_EEEEENS5_IJNS4_10UnderscoreESV_SV_EEEEENS4_13SM90_TMA_LOADENS4_14ComposedLayoutINS4_7SwizzleILi2ELi4ELi3EEENS4_18smem_ptr_flag_bitsILi8EEENSP_INS5_IJNSA_ILi8EEESG_EEENS5_IJSG_SB_EEEEEEEvNS4_8identityESY_S18_vS19_EENS_8epilogue10collective6detail29Sm90TmaWarpSpecializedAdapterINS1C_15DefaultEpilogueIaSI_SI_NS1B_6thread17LinearCombinationIaLi1EiiLNS1G_9ScaleType4KindE0ELNS_15FloatRoundStyleE2EaEENS1_15EpilogueDefaultEEEEEvvEEEEvNT_6ParamsE --------------------------
	.section	.nv.info._ZN7cutlass13device_kernelINS_4gemm6kernel13GemmUniversalIN4cute5tupleIJiiiiEEENS1_10collective13CollectiveMmaINS1_34MainloopSm90TmaGmmaWarpSpecializedILi5ENS5_IJNS4_1CILi1EEESB_SB_EEENS1_35KernelTmaWarpSpecializedCooperativeEEENS5_IJNSA_ILi128EEENSA_ILi64EEESG_EEEaNS5_IJlSB_lEEEaSI_NS4_8TiledMMAINS4_8MMA_AtomIJNS4_4SM904GMMA26MMA_64x64x32_S32S8S8_SS_TNEEEENS4_6LayoutINS5_IJNSA_ILi2EEESB_SB_EEENS5_IJSB_NSA_ILi0EEESS_EEEEENS5_IJNS4_10UnderscoreESV_SV_EEEEENS4_13SM90_TMA_LOADENS4_14ComposedLayoutINS4_7SwizzleILi2ELi4ELi3EEENS4_18smem_ptr_flag_bitsILi8EEENSP_INS5_IJNSA_ILi8EEESG_EEENS5_IJSG_SB_EEEEEEEvNS4_8identityESY_S18_vS19_EENS_8epilogue10collective6detail29Sm90TmaWarpSpecializedAdapterINS1C_15DefaultEpilogueIaSI_SI_NS1B_6thread17LinearCombinationIaLi1EiiLNS1G_9ScaleType4KindE0ELNS_15FloatRoundStyleE2EaEENS1_15EpilogueDefaultEEEEEvvEEEEvNT_6ParamsE,"",@"SHT_CUDA_INFO"
	.sectionflags	@""
	.align	4


	//----- nvinfo : EIATTR_CUDA_API_VERSION
	.align		4
        /*0000*/ 	.byte	0x04, 0x37
        /*0002*/ 	.short	(.L_21 - .L_20)
.L_20:
        /*0004*/ 	.word	0x00000082


	//----- nvinfo : EIATTR_KPARAM_INFO
	.align		4
.L_21:
        /*0008*/ 	.byte	0x04, 0x17
        /*000a*/ 	.short	(.L_23 - .L_22)
.L_22:
        /*000c*/ 	.word	0x00000000
        /*0010*/ 	.short	0x0000
        /*0012*/ 	.short	0x0070
        /*0014*/ 	.byte	0x00, 0xf0, 0x01, 0x10


	//----- nvinfo : EIATTR_SPARSE_MMA_MASK
	.align		4
.L_23:
        /*0018*/ 	.byte	0x03, 0x50
        /*001a*/ 	.short	0x0000


	//----- nvinfo : EIATTR_MAXREG_COUNT
	.align		4
        /*001c*/ 	.byte	0x03, 0x1b
        /*001e*/ 	.short	0x00a8


	//----- nvinfo : EIATTR_NUM_BARRIERS
	.align		4
        /*0020*/ 	.byte	0x02, 0x4c
        /*0022*/ 	.byte	0x01
	.zero		1


	//----- nvinfo : EIATTR_EXTERNS
	.align		4
        /*0024*/ 	.byte	0x04, 0x0f
        /*0026*/ 	.short	(.L_25 - .L_24)


	//   ....[0]....
	.align		4
.L_24:
        /*0028*/ 	.word	index@(__assertfail)


	//----- nvinfo : EIATTR_MERCURY_ISA_VERSION
	.align		4
.L_25:
        /*002c*/ 	.byte	0x03, 0x5f
        /*002e*/ 	.short	0x0101


	//----- nvinfo : EIATTR_INT_WARP_WIDE_INSTR_OFFSETS
	.align		4
        /*0030*/ 	.byte	0x04, 0x31
        /*0032*/ 	.short	(.L_27 - .L_26)


	//   ....[0]....
.L_26:
        /*0034*/ 	.word	0x000003d0


	//   ....[1]....
        /*0038*/ 	.word	0x00000400


	//   ....[2]....
        /*003c*/ 	.word	0x000004e0


	//----- nvinfo : EIATTR_COOP_GROUP_MASK_REGIDS
	.align		4
.L_27:
        /*0040*/ 	.byte	0x04, 0x29
        /*0042*/ 	.short	(.L_29 - .L_28)


	//   ....[0]....
.L_28:
        /*0044*/ 	.word	0xffffffff


	//   ....[1]....
        /*0048*/ 	.word	0xffffffff


	//   ....[2]....
        /*004c*/ 	.word	0xffffffff


	//   ....[3]....
        /*0050*/ 	.word	0xffffffff


	//   ....[4]....
        /*0054*/ 	.word	0xffffffff


	//----- nvinfo : EIATTR_COOP_GROUP_INSTR_OFFSETS
	.align		4
.L_29:
        /*0058*/ 	.byte	0x04, 0x28
        /*005a*/ 	.short	(.L_31 - .L_30)


	//   ....[0]....
.L_30:
        /*005c*/ 	.word	0x00000060


	//   ....[1]....
        /*0060*/ 	.word	0x00000070


	//   ....[2]....
        /*0064*/ 	.word	0x00000130


	//   ....[3]....
        /*0068*/ 	.word	0x000002e0


	//   ....[4]....
        /*006c*/ 	.word	0x00000f80


	//----- nvinfo : EIATTR_REG_RECONFIG
	.align		4
.L_31:
        /*0070*/ 	.byte	0x01, 0x54
	.zero		2


	//----- nvinfo : EIATTR_SYSCALL_OFFSETS
	.align		4
        /*0074*/ 	.byte	0x04, 0x46
        /*0076*/ 	.short	(.L_33 - .L_32)


	//   ....[0]....
.L_32:
        /*0078*/ 	.word	0x00001140


	//----- nvinfo : EIATTR_MBARRIER_INSTR_OFFSETS
	.align		4
.L_33:
        /*007c*/ 	.byte	0x04, 0x39
        /*007e*/ 	.short	(.L_35 - .L_34)


	//   ....[0]....
.L_34:
        /*0080*/ 	.word	0x00000230
        /*0084*/ 	.word	0x000000ff
        /*0088*/ 	.word	0x00000000
        /*008c*/ 	.short	0x0100
        /*008e*/ 	.byte	0x08
	.zero		1


	//   ....[1]....
        /*0090*/ 	.word	0x00000240
        /*0094*/ 	.word	0x000000ff
        /*0098*/ 	.word	0x00000028
        /*009c*/ 	.short	0x0100
        /*009e*/ 	.byte	0x08
	.zero		1


	//   ....[2]....
        /*00a0*/ 	.word	0x00000250
        /*00a4*/ 	.word	0x000000ff
        /*00a8*/ 	.word	0x00000008
        /*00ac*/ 	.short	0x0100
        /*00ae*/ 	.byte	0x08
	.zero		1


	//   ....[3]....
        /*00b0*/ 	.word	0x00000260
        /*00b4*/ 	.word	0x000000ff
        /*00b8*/ 	.word	0x00000030
        /*00bc*/ 	.short	0x0100
        /*00be*/ 	.byte	0x08
	.zero		1


	//   ....[4]....
        /*00c0*/ 	.word	0x00000270
        /*00c4*/ 	.word	0x000000ff
        /*00c8*/ 	.word	0x00000010
        /*00cc*/ 	.short	0x0100
        /*00ce*/ 	.byte	0x08
	.zero		1


	//   ....[5]....
        /*00d0*/ 	.word	0x00000280
        /*00d4*/ 	.word	0x000000ff
        /*00d8*/ 	.word	0x00000038
        /*00dc*/ 	.short	0x0100
        /*00de*/ 	.byte	0x08
	.zero		1


	//   ....[6]....
        /*00e0*/ 	.word	0x00000290
        /*00e4*/ 	.word	0x000000ff
        /*00e8*/ 	.word	0x00000018
        /*00ec*/ 	.short	0x0100
        /*00ee*/ 	.byte	0x08
	.zero		1


	//   ....[7]....
        /*00f0*/ 	.word	0x000002a0
        /*00f4*/ 	.word	0x000000ff
        /*00f8*/ 	.word	0x00000040
        /*00fc*/ 	.short	0x0100
        /*00fe*/ 	.byte	0x08
	.zero		1


	//   ....[8]....
        /*0100*/ 	.word	0x000002b0
        /*0104*/ 	.word	0x000000ff
        /*0108*/ 	.word	0x00000020
        /*010c*/ 	.short	0x0100
        /*010e*/ 	.byte	0x08
	.zero		1


	//   ....[9]....
        /*0110*/ 	.word	0x000002c0
        /*0114*/ 	.word	0x000000ff
        /*0118*/ 	.word	0x00000048
        /*011c*/ 	.short	0x0100
        /*011e*/ 	.byte	0x08
	.zero		1


	//   ....[10]....
        /*0120*/ 	.word	0x00000550
        /*0124*/ 	.word	0x000000ff
        /*0128*/ 	.word	0x00000060
        /*012c*/ 	.short	0x0100
        /*012e*/ 	.byte	0x06
	.zero		1


	//   ....[11]....
        /*0130*/ 	.word	0x000005b0
        /*0134*/ 	.word	0x000000ff
        /*0138*/ 	.word	0x00000068
        /*013c*/ 	.short	0x0100
        /*013e*/ 	.byte	0x06
	.zero		1


	//   ....[12]....
        /*0140*/ 	.word	0x00001210
        /*0144*/ 	.word	0x00000003
        /*0148*/ 	.word	0x00000000
        /*014c*/ 	.short	0x010a
        /*014e*/ 	.byte	0x3f
	.zero		1


	//   ....[13]....
        /*0150*/ 	.word	0x00001250
        /*0154*/ 	.word	0x00000003
        /*0158*/ 	.word	0x00000000
        /*015c*/ 	.short	0x010a
        /*015e*/ 	.byte	0x3f
	.zero		1


	//   ....[14]....
        /*0160*/ 	.word	0x00001520
        /*0164*/ 	.word	0x00000005
        /*0168*/ 	.word	0x00000000
        /*016c*/ 	.short	0x010a
        /*016e*/ 	.byte	0x3f
	.zero		1


	//   ....[15]....
        /*0170*/ 	.word	0x00001560
        /*0174*/ 	.word	0x00000005
        /*0178*/ 	.word	0x00000000
        /*017c*/ 	.short	0x010a
        /*017e*/ 	.byte	0x3f
	.zero		1


	//   ....[16]....
        /*0180*/ 	.word	0x000016c0
        /*0184*/ 	.word	0x00000004
        /*0188*/ 	.word	0x00000000
        /*018c*/ 	.short	0x0101
        /*018e*/ 	.byte	0x3f
	.zero		1


	//   ....[17]....
        /*0190*/ 	.word	0x000018a0
        /*0194*/ 	.word	0x00000000
        /*0198*/ 	.word	0x00000000
        /*019c*/ 	.short	0x0101
        /*019e*/ 	.byte	0x3f
	.zero		1


	//   ....[18]....
        /*01a0*/ 	.word	0x000047e0
        /*01a4*/ 	.word	0x0000000e
        /*01a8*/ 	.word	0x00000028
        /*01ac*/ 	.short	0x010a
        /*01ae*/ 	.byte	0x3f
	.zero		1


	//   ....[19]....
        /*01b0*/ 	.word	0x00004b60
        /*01b4*/ 	.word	0x00000006
        /*01b8*/ 	.word	0x00000068
        /*01bc*/ 	.short	0x0101
        /*01be*/ 	.byte	0x3f
	.zero		1


	//   ....[20]....
        /*01c0*/ 	.word	0x00005290
        /*01c4*/ 	.word	0x00000007
        /*01c8*/ 	.word	0x00000000
        /*01cc*/ 	.short	0x010a
        /*01ce*/ 	.byte	0x3f
	.zero		1


	//   ....[21]....
        /*01d0*/ 	.word	0x00005310
        /*01d4*/ 	.word	0x00000009
        /*01d8*/ 	.word	0x00000000
        /*01dc*/ 	.short	0x010a
        /*01de*/ 	.byte	0x3f
	.zero		1


	//   ....[22]....
        /*01e0*/ 	.word	0x000053a0
        /*01e4*/ 	.word	0x00000006
        /*01e8*/ 	.word	0x00000000
        /*01ec*/ 	.short	0x010a
        /*01ee*/ 	.byte	0x3f
	.zero		1


	//   ....[23]....
        /*01f0*/ 	.word	0x00005430
        /*01f4*/ 	.word	0x00000009
        /*01f8*/ 	.word	0x00000000
        /*01fc*/ 	.short	0x010a
        /*01fe*/ 	.byte	0x3f
	.zero		1


	//   ....[24]....
        /*0200*/ 	.word	0x000054c0
        /*0204*/ 	.word	0x00000003
        /*0208*/ 	.word	0x00000000
        /*020c*/ 	.short	0x010a
        /*020e*/ 	.byte	0x3f
	.zero		1


	//   ....[25]....
        /*0210*/ 	.word	0x00005520
        /*0214*/ 	.word	0x00000003
        /*0218*/ 	.word	0x00000000
        /*021c*/ 	.short	0x010a
        /*021e*/ 	.byte	0x3f
	.zero		1


	//   ....[26]....
        /*0220*/ 	.word	0x00005570
        /*0224*/ 	.word	0x00000005
        /*0228*/ 	.word	0x00000000
        /*022c*/ 	.short	0x010a
        /*022e*/ 	.byte	0x3f
	.zero		1


	//   ....[27]....
        /*0230*/ 	.word	0x00005640
        /*0234*/ 	.word	0x0000000e
        /*0238*/ 	.word	0x00000028
        /*023c*/ 	.short	0x010a
        /*023e*/ 	.byte	0x3f
	.zero		1


	//   ....[28]....
        /*0240*/ 	.word	0x00005710
        /*0244*/ 	.word	0x00000007
        /*0248*/ 	.word	0x00000000
        /*024c*/ 	.short	0x010a
        /*024e*/ 	.byte	0x3f
	.zero		1


	//   ....[29]....
        /*0250*/ 	.word	0x00005760
        /*0254*/ 	.word	0x00000009
        /*0258*/ 	.word	0x00000000
        /*025c*/ 	.short	0x010a
        /*025e*/ 	.byte	0x3f
	.zero		1


	//   ....[30]....
        /*0260*/ 	.word	0x000057b0
        /*0264*/ 	.word	0x00000006
        /*0268*/ 	.word	0x00000000
        /*026c*/ 	.short	0x010a
        /*026e*/ 	.byte	0x3f
	.zero		1


	//   ....[31]....
        /*0270*/ 	.word	0x00005800
        /*0274*/ 	.word	0x00000009
        /*0278*/ 	.word	0x00000000
        /*027c*/ 	.short	0x010a
        /*027e*/ 	.byte	0x3f
	.zero		1


	//----- nvinfo : EIATTR_NUM_MBARRIERS
	.align		4
.L_35:
        /*0280*/ 	.byte	0x03, 0x38
        /*0282*/ 	.short	0x000c


	//----- nvinfo : EIATTR_EXIT_INSTR_OFFSETS
	.align		4
        /*0284*/ 	.byte	0x04, 0x1c
        /*0286*/ 	.short	(.L_37 - .L_36)


	//   ....[0]....
.L_36:
        /*0288*/ 	.word	0x00000600


	//   ....[1]....
        /*028c*/ 	.word	0x00000ec0


	//   ....[2]....
        /*0290*/ 	.word	0x00003e50


	//   ....[3]....
        /*0294*/ 	.word	0x00004480


	//   ....[4]....
        /*0298*/ 	.word	0x00005510


	//----- nvinfo : EIATTR_MAX_THREADS
	.align		4
.L_37:
        /*029c*/ 	.byte	0x04, 0x05
        /*029e*/ 	.short	(.L_39 - .L_38)
.L_38:
        /*02a0*/ 	.word	0x00000180
        /*02a4*/ 	.word	0x00000001
        /*02a8*/ 	.word	0x00000001


	//----- nvinfo : EIATTR_CRS_STACK_SIZE
	.align		4
.L_39:
        /*02ac*/ 	.byte	0x04, 0x1e
        /*02ae*/ 	.short	(.L_41 - .L_40)
.L_40:
        /*02b0*/ 	.word	0x00000000


	//----- nvinfo : EIATTR_CBANK_PARAM_SIZE
	.align		4
.L_41:
        /*02b4*/ 	.byte	0x03, 0x19
        /*02b6*/ 	.short	0x0470


	//----- nvinfo : EIATTR_PARAM_CBANK
	.align		4
        /*02b8*/ 	.byte	0x04, 0x0a
        /*02ba*/ 	.short	(.L_43 - .L_42)
	.align		4
.L_42:
        /*02bc*/ 	.word	index@(.nv.constant0._ZN7cutlass13device_kernelINS_4gemm6kernel13GemmUniversalIN4cute5tupleIJiiiiEEENS1_10collective13CollectiveMmaINS1_34MainloopSm90TmaGmmaWarpSpecializedILi5ENS5_IJNS4_1CILi1EEESB_SB_EEENS1_35KernelTmaWarpSpecializedCooperativeEEENS5_IJNSA_ILi128EEENSA_ILi64EEESG_EEEaNS5_IJlSB_lEEEaSI_NS4_8TiledMMAINS4_8MMA_AtomIJNS4_4SM904GMMA26MMA_64x64x32_S32S8S8_SS_TNEEEENS4_6LayoutINS5_IJNSA_ILi2EEESB_SB_EEENS5_IJSB_NSA_ILi0EEESS_EEEEENS5_IJNS4_10UnderscoreESV_SV_EEEEENS4_13SM90_TMA_LOADENS4_14ComposedLayoutINS4_7SwizzleILi2ELi4ELi3EEENS4_18smem_ptr_flag_bitsILi8EEENSP_INS5_IJNSA_ILi8EEESG_EEENS5_IJSG_SB_EEEEEEEvNS4_8identityESY_S18_vS19_EENS_8epilogue10collective6detail29Sm90TmaWarpSpecializedAdapterINS1C_15DefaultEpilogueIaSI_SI_NS1B_6thread17LinearCombinationIaLi1EiiLNS1G_9ScaleType4KindE0ELNS_15FloatRoundStyleE2EaEENS1_15EpilogueDefaultEEEEEvvEEEEvNT_6ParamsE)
        /*02c0*/ 	.short	0x0210
        /*02c2*/ 	.short	0x0470


	//----- nvinfo : EIATTR_SW_WAR
	.align		4
.L_43:
        /*02c4*/ 	.byte	0x04, 0x36
        /*02c6*/ 	.short	(.L_45 - .L_44)
.L_44:
        /*02c8*/ 	.word	0x00000008
.L_45:


//--------------------- .nv.callgraph             --------------------------
	.section	.nv.callgraph,"",@"SHT_CUDA_CALLGRAPH"
	.align	4
	.sectionentsize	8
	.align		4
        /*0000*/ 	.word	0x00000000
	.align		4
        /*0004*/ 	.word	0xffffffff
	.align		4
        /*0008*/ 	.word	index@(_ZN7cutlass13device_kernelINS_4gemm6kernel13GemmUniversalIN4cute5tupleIJiiiiEEENS1_10collective13CollectiveMmaINS1_34MainloopSm90TmaGmmaWarpSpecializedILi5ENS5_IJNS4_1CILi1EEESB_SB_EEENS1_35KernelTmaWarpSpecializedCooperativeEEENS5_IJNSA_ILi128EEENSA_ILi64EEESG_EEEaNS5_IJlSB_lEEEaSI_NS4_8TiledMMAINS4_8MMA_AtomIJNS4_4SM904GMMA26MMA_64x64x32_S32S8S8_SS_TNEEEENS4_6LayoutINS5_IJNSA_ILi2EEESB_SB_EEENS5_IJSB_NSA_ILi0EEESS_EEEEENS5_IJNS4_10UnderscoreESV_SV_EEEEENS4_13SM90_TMA_LOADENS4_14ComposedLayoutINS4_7SwizzleILi2ELi4ELi3EEENS4_18smem_ptr_flag_bitsILi8EEENSP_INS5_IJNSA_ILi8EEESG_EEENS5_IJSG_SB_EEEEEEEvNS4_8identityESY_S18_vS19_EENS_8epilogue10collective6detail29Sm90TmaWarpSpecializedAdapterINS1C_15DefaultEpilogueIaSI_SI_NS1B_6thread17LinearCombinationIaLi1EiiLNS1G_9ScaleType4KindE0ELNS_15FloatRoundStyleE2EaEENS1_15EpilogueDefaultEEEEEvvEEEEvNT_6ParamsE)
	.align		4
        /*000c*/ 	.word	index@(__assertfail)
	.align		4
        /*0010*/ 	.word	0x00000000
	.align		4
        /*0014*/ 	.word	0xfffffffe
	.align		4
        /*0018*/ 	.word	0x00000000
	.align		4
        /*001c*/ 	.word	0xfffffffd
	.align		4
        /*0020*/ 	.word	0x00000000
	.align		4
        /*0024*/ 	.word	0xfffffffc


//--------------------- .nv.constant4             --------------------------
	.section	.nv.constant4,"a",@progbits
	.align	8
	.align		8
.nv.constant4:
        /*0000*/ 	.dword	__assertfail
	.align		8
        /*0008*/ 	.dword	__unnamed_1
	.align		8
        /*0010*/ 	.dword	_ZN40_INTERNAL_b8e2d1ef_4_k_cu_34a272f5_282984cuda3std3__45__cpo5beginE
	.align		8
        /*0018*/ 	.dword	_ZN40_INTERNAL_b8e2d1ef_4_k_cu_34a272f5_282984cuda3std3__45__cpo3endE
	.align		8
        /*0020*/ 	.dword	_ZN40_INTERNAL_b8e2d1ef_4_k_cu_34a272f5_282984cuda3std3__45__cpo6cbeginE
	.align		8
        /*0028*/ 	.dword	_ZN40_INTERNAL_b8e2d1ef_4_k_cu_34a272f5_282984cuda3std3__45__cpo4cendE
	.align		8
        /*0030*/ 	.dword	_ZN40_INTERNAL_b8e2d1ef_4_k_cu_34a272f5_282984cuda3std3__442_GLOBAL__N__b8e2d1ef_4_k_cu_34a272f5_282986ignoreE
	.align		8
        /*0038*/ 	.dword	_ZN40_INTERNAL_b8e2d1ef_4_k_cu_34a272f5_282984cuda3std3__419piecewise_constructE
	.align		8
        /*0040*/ 	.dword	_ZN40_INTERNAL_b8e2d1ef_4_k_cu_34a272f5_282984cuda3std3__48in_placeE
	.align		8
        /*0048*/ 	.dword	_ZN40_INTERNAL_b8e2d1ef_4_k_cu_34a272f5_282984cuda3std6ranges3__45__cpo4swapE
	.align		8
        /*0050*/ 	.dword	_ZN40_INTERNAL_b8e2d1ef_4_k_cu_34a272f5_282984cuda3std6ranges3__45__cpo9iter_moveE
	.align		8
        /*0058*/ 	.dword	_ZN40_INTERNAL_b8e2d1ef_4_k_cu_34a272f5_282984cute7productE
	.align		8
        /*0060*/ 	.dword	_ZN40_INTERNAL_b8e2d1ef_4_k_cu_34a272f5_282984cute1_E
	.align		8
        /*0068*/ 	.dword	$str$22
	.align		8
        /*0070*/ 	.dword	$str$23


//--------------------- .text._ZN7cutlass13device_kernelINS_4gemm6kernel13GemmUniversalIN4cute5tupleIJiiiiEEENS1_10collective13CollectiveMmaINS1_34MainloopSm90TmaGmmaWarpSpecializedILi5ENS5_IJNS4_1CILi1EEESB_SB_EEENS1_35KernelTmaWarpSpecializedCooperativeEEENS5_IJNSA_ILi128EEENSA_ILi64EEESG_EEEaNS5_IJlSB_lEEEaSI_NS4_8TiledMMAINS4_8MMA_AtomIJNS4_4SM904GMMA26MMA_64x64x32_S32S8S8_SS_TNEEEENS4_6LayoutINS5_IJNSA_ILi2EEESB_SB_EEENS5_IJSB_NSA_ILi0EEESS_EEEEENS5_IJNS4_10UnderscoreESV_SV_EEEEENS4_13SM90_TMA_LOADENS4_14ComposedLayoutINS4_7SwizzleILi2ELi4ELi3EEENS4_18smem_ptr_flag_bitsILi8EEENSP_INS5_IJNSA_ILi8EEESG_EEENS5_IJSG_SB_EEEEEEEvNS4_8identityESY_S18_vS19_EENS_8epilogue10collective6detail29Sm90TmaWarpSpecializedAdapterINS1C_15DefaultEpilogueIaSI_SI_NS1B_6thread17LinearCombinationIaLi1EiiLNS1G_9ScaleType4KindE0ELNS_15FloatRoundStyleE2EaEENS1_15EpilogueDefaultEEEEEvvEEEEvNT_6ParamsE --------------------------
	.section	.text._ZN7cutlass13device_kernelINS_4gemm6kernel13GemmUniversalIN4cute5tupleIJiiiiEEENS1_10collective13CollectiveMmaINS1_34MainloopSm90TmaGmmaWarpSpecializedILi5ENS5_IJNS4_1CILi1EEESB_SB_EEENS1_35KernelTmaWarpSpecializedCooperativeEEENS5_IJNSA_ILi128EEENSA_ILi64EEESG_EEEaNS5_IJlSB_lEEEaSI_NS4_8TiledMMAINS4_8MMA_AtomIJNS4_4SM904GMMA26MMA_64x64x32_S32S8S8_SS_TNEEEENS4_6LayoutINS5_IJNSA_ILi2EEESB_SB_EEENS5_IJSB_NSA_ILi0EEESS_EEEEENS5_IJNS4_10UnderscoreESV_SV_EEEEENS4_13SM90_TMA_LOADENS4_14ComposedLayoutINS4_7SwizzleILi2ELi4ELi3EEENS4_18smem_ptr_flag_bitsILi8EEENSP_INS5_IJNSA_ILi8EEESG_EEENS5_IJSG_SB_EEEEEEEvNS4_8identityESY_S18_vS19_EENS_8epilogue10collective6detail29Sm90TmaWarpSpecializedAdapterINS1C_15DefaultEpilogueIaSI_SI_NS1B_6thread17LinearCombinationIaLi1EiiLNS1G_9ScaleType4KindE0ELNS_15FloatRoundStyleE2EaEENS1_15EpilogueDefaultEEEEEvvEEEEvNT_6ParamsE,"ax",@progbits
	.align	128
.text._ZN7cutlass13device_kernelINS_4gemm6kernel13GemmUniversalIN4cute5tupleIJiiiiEEENS1_10collective13CollectiveMmaINS1_34MainloopSm90TmaGmmaWarpSpecializedILi5ENS5_IJNS4_1CILi1EEESB_SB_EEENS1_35KernelTmaWarpSpecializedCooperativeEEENS5_IJNSA_ILi128EEENSA_ILi64EEESG_EEEaNS5_IJlSB_lEEEaSI_NS4_8TiledMMAINS4_8MMA_AtomIJNS4_4SM904GMMA26MMA_64x64x32_S32S8S8_SS_TNEEEENS4_6LayoutINS5_IJNSA_ILi2EEESB_SB_EEENS5_IJSB_NSA_ILi0EEESS_EEEEENS5_IJNS4_10UnderscoreESV_SV_EEEEENS4_13SM90_TMA_LOADENS4_14ComposedLayoutINS4_7SwizzleILi2ELi4ELi3EEENS4_18smem_ptr_flag_bitsILi8EEENSP_INS5_IJNSA_ILi8EEESG_EEENS5_IJSG_SB_EEEEEEEvNS4_8identityESY_S18_vS19_EENS_8epilogue10collective6detail29Sm90TmaWarpSpecializedAdapterINS1C_15DefaultEpilogueIaSI_SI_NS1B_6thread17LinearCombinationIaLi1EiiLNS1G_9ScaleType4KindE0ELNS_15FloatRoundStyleE2EaEENS1_15EpilogueDefaultEEEEEvvEEEEvNT_6ParamsE:
        .type           _ZN7cutlass13device_kernelINS_4gemm6kernel13GemmUniversalIN4cute5tupleIJiiiiEEENS1_10collective13CollectiveMmaINS1_34MainloopSm90TmaGmmaWarpSpecializedILi5ENS5_IJNS4_1CILi1EEESB_SB_EEENS1_35KernelTmaWarpSpecializedCooperativeEEENS5_IJNSA_ILi128EEENSA_ILi64EEESG_EEEaNS5_IJlSB_lEEEaSI_NS4_8TiledMMAINS4_8MMA_AtomIJNS4_4SM904GMMA26MMA_64x64x32_S32S8S8_SS_TNEEEENS4_6LayoutINS5_IJNSA_ILi2EEESB_SB_EEENS5_IJSB_NSA_ILi0EEESS_EEEEENS5_IJNS4_10UnderscoreESV_SV_EEEEENS4_13SM90_TMA_LOADENS4_14ComposedLayoutINS4_7SwizzleILi2ELi4ELi3EEENS4_18smem_ptr_flag_bitsILi8EEENSP_INS5_IJNSA_ILi8EEESG_EEENS5_IJSG_SB_EEEEEEEvNS4_8identityESY_S18_vS19_EENS_8epilogue10collective6detail29Sm90TmaWarpSpecializedAdapterINS1C_15DefaultEpilogueIaSI_SI_NS1B_6thread17LinearCombinationIaLi1EiiLNS1G_9ScaleType4KindE0ELNS_15FloatRoundStyleE2EaEENS1_15EpilogueDefaultEEEEEvvEEEEvNT_6ParamsE,@function
        .size           _ZN7cutlass13device_kernelINS_4gemm6kernel13GemmUniversalIN4cute5tupleIJiiiiEEENS1_10collective13CollectiveMmaINS1_34MainloopSm90TmaGmmaWarpSpecializedILi5ENS5_IJNS4_1CILi1EEESB_SB_EEENS1_35KernelTmaWarpSpecializedCooperativeEEENS5_IJNSA_ILi128EEENSA_ILi64EEESG_EEEaNS5_IJlSB_lEEEaSI_NS4_8TiledMMAINS4_8MMA_AtomIJNS4_4SM904GMMA26MMA_64x64x32_S32S8S8_SS_TNEEEENS4_6LayoutINS5_IJNSA_ILi2EEESB_SB_EEENS5_IJSB_NSA_ILi0EEESS_EEEEENS5_IJNS4_10UnderscoreESV_SV_EEEEENS4_13SM90_TMA_LOADENS4_14ComposedLayoutINS4_7SwizzleILi2ELi4ELi3EEENS4_18smem_ptr_flag_bitsILi8EEENSP_INS5_IJNSA_ILi8EEESG_EEENS5_IJSG_SB_EEEEEEEvNS4_8identityESY_S18_vS19_EENS_8epilogue10collective6detail29Sm90TmaWarpSpecializedAdapterINS1C_15DefaultEpilogueIaSI_SI_NS1B_6thread17LinearCombinationIaLi1EiiLNS1G_9ScaleType4KindE0ELNS_15FloatRoundStyleE2EaEENS1_15EpilogueDefaultEEEEEvvEEEEvNT_6ParamsE,(.L_x_136 - _ZN7cutlass13device_kernelINS_4gemm6kernel13GemmUniversalIN4cute5tupleIJiiiiEEENS1_10collective13CollectiveMmaINS1_34MainloopSm90TmaGmmaWarpSpecializedILi5ENS5_IJNS4_1CILi1EEESB_SB_EEENS1_35KernelTmaWarpSpecializedCooperativeEEENS5_IJNSA_ILi128EEENSA_ILi64EEESG_EEEaNS5_IJlSB_lEEEaSI_NS4_8TiledMMAINS4_8MMA_AtomIJNS4_4SM904GMMA26MMA_64x64x32_S32S8S8_SS_TNEEEENS4_6LayoutINS5_IJNSA_ILi2EEESB_SB_EEENS5_IJSB_NSA_ILi0EEESS_EEEEENS5_IJNS4_10UnderscoreESV_SV_EEEEENS4_13SM90_TMA_LOADENS4_14ComposedLayoutINS4_7SwizzleILi2ELi4ELi3EEENS4_18smem_ptr_flag_bitsILi8EEENSP_INS5_IJNSA_ILi8EEESG_EEENS5_IJSG_SB_EEEEEEEvNS4_8identityESY_S18_vS19_EENS_8epilogue10collective6detail29Sm90TmaWarpSpecializedAdapterINS1C_15DefaultEpilogueIaSI_SI_NS1B_6thread17LinearCombinationIaLi1EiiLNS1G_9ScaleType4KindE0ELNS_15FloatRoundStyleE2EaEENS1_15EpilogueDefaultEEEEEvvEEEEvNT_6ParamsE)
        .other          _ZN7cutlass13device_kernelINS_4gemm6kernel13GemmUniversalIN4cute5tupleIJiiiiEEENS1_10collective13CollectiveMmaINS1_34MainloopSm90TmaGmmaWarpSpecializedILi5ENS5_IJNS4_1CILi1EEESB_SB_EEENS1_35KernelTmaWarpSpecializedCooperativeEEENS5_IJNSA_ILi128EEENSA_ILi64EEESG_EEEaNS5_IJlSB_lEEEaSI_NS4_8TiledMMAINS4_8MMA_AtomIJNS4_4SM904GMMA26MMA_64x64x32_S32S8S8_SS_TNEEEENS4_6LayoutINS5_IJNSA_ILi2EEESB_SB_EEENS5_IJSB_NSA_ILi0EEESS_EEEEENS5_IJNS4_10UnderscoreESV_SV_EEEEENS4_13SM90_TMA_LOADENS4_14ComposedLayoutINS4_7SwizzleILi2ELi4ELi3EEENS4_18smem_ptr_flag_bitsILi8EEENSP_INS5_IJNSA_ILi8EEESG_EEENS5_IJSG_SB_EEEEEEEvNS4_8identityESY_S18_vS19_EENS_8epilogue10collective6detail29Sm90TmaWarpSpecializedAdapterINS1C_15DefaultEpilogueIaSI_SI_NS1B_6thread17LinearCombinationIaLi1EiiLNS1G_9ScaleType4KindE0ELNS_15FloatRoundStyleE2EaEENS1_15EpilogueDefaultEEEEEvvEEEEvNT_6ParamsE,@"STO_CUDA_ENTRY STV_DEFAULT"
_ZN7cutlass13device_kernelINS_4gemm6kernel13GemmUniversalIN4cute5tupleIJiiiiEEENS1_10collective13CollectiveMmaINS1_34MainloopSm90TmaGmmaWarpSpecializedILi5ENS5_IJNS4_1CILi1EEESB_SB_EEENS1_35KernelTmaWarpSpecializedCooperativeEEENS5_IJNSA_ILi128EEENSA_ILi64EEESG_EEEaNS5_IJlSB_lEEEaSI_NS4_8TiledMMAINS4_8MMA_AtomIJNS4_4SM904GMMA26MMA_64x64x32_S32S8S8_SS_TNEEEENS4_6LayoutINS5_IJNSA_ILi2EEESB_SB_EEENS5_IJSB_NSA_ILi0EEESS_EEEEENS5_IJNS4_10UnderscoreESV_SV_EEEEENS4_13SM90_TMA_LOADENS4_14ComposedLayoutINS4_7SwizzleILi2ELi4ELi3EEENS4_18smem_ptr_flag_bitsILi8EEENSP_INS5_IJNSA_ILi8EEESG_EEENS5_IJSG_SB_EEEEEEEvNS4_8identityESY_S18_vS19_EENS_8epilogue10collective6detail29Sm90TmaWarpSpecializedAdapterINS1C_15DefaultEpilogueIaSI_SI_NS1B_6thread17LinearCombinationIaLi1EiiLNS1G_9ScaleType4KindE0ELNS_15FloatRoundStyleE2EaEENS1_15EpilogueDefaultEEEEEvvEEEEvNT_6ParamsE:
[----:B------:R-:W0:Y:S01]  /*0000*/  LDC R1, c[0x0][0x28] ;  /* 0x00000a00ff017b82 */ /* 0x000e220000000800 */
[----:B------:R-:W1:Y:S01]  /*0010*/  S2R R18, SR_TID.X ;  /* 0x0000000000127919 */ /* 0x000e620000002100 */
[----:B------:R-:W-:Y:S01]  /*0020*/  ELECT P0, URZ, PT ;  /* 0x00000000003f782f */ /* 0x000fe20003800000 */
[----:B------:R-:W-:Y:S01]  /*0030*/  BSSY B0, `(.L_x_0) ;  /* 0x000000f000007945 */ /* 0x000fe20003800000 */
[--C-:B-1----:R-:W-:Y:S02]  /*0040*/  SHF.R.U32.HI R0, RZ, 0x5, R18.reuse ;  /* 0x00000005ff007819 */ /* 0x102fe40000011612 */
[----:B------:R-:W-:-:S03]  /*0050*/  SHF.R.U32.HI R2, RZ, 0x7, R18 ;  /* 0x00000007ff027819 */ /* 0x000fc60000011612 */
[----:B------:R-:W1:Y:S04]  /*0060*/  SHFL.IDX PT, R5, R0, RZ, 0x1f ;  /* 0x00001fff00057589 */ /* 0x000e6800000e0000 */
[----:B------:R2:W3:Y:S01]  /*0070*/  SHFL.IDX PT, R8, R2, RZ, 0x1f ;  /* 0x00001fff02087589 */ /* 0x0004e200000e0000 */
[----:B-1----:R-:W-:-:S13]  /*0080*/  ISETP.NE.OR P0, PT, R5, RZ, !P0 ;  /* 0x000000ff0500720c */ /* 0x002fda0004705670 */
[----:B0-23--:R-:W-:Y:S05]  /*0090*/  @P0 BRA `(.L_x_1) ;  /* 0x0000000000200947 */ /* 0x00dfea0003800000 */
[----:B------:R-:W-:Y:S02]  /*00a0*/  ULDC.64 UR4, c[0x0][0x198] ;  /* 0x0000660000047ab9 */ /* 0x000fe40000000a00 */
[----:B------:R-:W-:Y:S02]  /*00b0*/  UIADD3 UR6, UP0, UR4, 0xf0, URZ ;  /* 0x000000f004067890 */ /* 0x000fe4000ff1e03f */
[----:B------:R-:W-:Y:S02]  /*00c0*/  UIADD3 UR4, UP1, UR4, 0x1f0, URZ ;  /* 0x000001f004047890 */ /* 0x000fe4000ff3e03f */
[----:B------:R-:W-:Y:S02]  /*00d0*/  UIADD3.X UR7, URZ, UR5, URZ, UP0, !UPT ;  /* 0x000000053f077290 */ /* 0x000fe400087fe43f */
[----:B------:R-:W-:-:S07]  /*00e0*/  UIADD3.X UR5, URZ, UR5, URZ, UP1, !UPT ;  /* 0x000000053f057290 */ /* 0x000fce0008ffe43f */
[----:B------:R0:W-:Y:S02]  /*00f0*/  UTMACCTL.PF [UR6] ;  /* 0x00000000060079b9 */ /* 0x0001e40008040000 */
[----:B------:R0:W-:Y:S02]  /*0100*/  UTMACCTL.PF [UR4] ;  /* 0x00000000040079b9 */ /* 0x0001e40008040000 */
[----:B0-----:R-:W-:Y:S01]  /*0110*/  NOP ;  /* 0x0000000000007918 */ /* 0x001fe20000000000 */
.L_x_1:
[----:B------:R-:W-:Y:S05]  /*0120*/  BSYNC B0 ;  /* 0x0000000000007941 */ /* 0x000fea0003800000 */
.L_x_0:
[----:B------:R-:W0:Y:S02]  /*0130*/  SHFL.IDX PT, R2, R0, RZ, 0x1f ;  /* 0x00001fff00027589 */ /* 0x000e2400000e0000 */
[----:B0-----:R-:W-:-:S13]  /*0140*/  ISETP.NE.AND P0, PT, R2, RZ, PT ;  /* 0x000000ff0200720c */ /* 0x001fda0003f05270 */
[----:B------:R-:W-:Y:S05]  /*0150*/  @P0 BRA `(.L_x_2) ;  /* 0x0000000000600947 */ /* 0x000fea0003800000 */
[----:B------:R-:W0:Y:S01]  /*0160*/  S2UR UR8, SR_CgaCtaId ;  /* 0x00000000000879c3 */ /* 0x000e220000008800 */
[----:B------:R-:W-:Y:S01]  /*0170*/  UMOV UR4, 0x400 ;  /* 0x0000040000047882 */ /* 0x000fe20000000000 */
[----:B------:R-:W-:Y:S01]  /*0180*/  UMOV UR5, 0x1 ;  /* 0x0000000100057882 */ /* 0x000fe20000000000 */
[----:B------:R-:W-:Y:S01]  /*0190*/  UMOV UR6, 0x100 ;  /* 0x0000010000067882 */ /* 0x000fe20000000000 */
[----:B------:R-:W-:Y:S01]  /*01a0*/  ELECT P0, URZ, PT ;  /* 0x00000000003f782f */ /* 0x000fe20003800000 */
[----:B------:R-:W-:-:S04]  /*01b0*/  UIADD3 UR6, -UR6, 0x100000, URZ ;  /* 0x0010000006067890 */ /* 0x000fc8000fffe13f */
[----:B------:R-:W-:Y:S02]  /*01c0*/  USHF.L.U32 UR7, UR6, 0xb, URZ ;  /* 0x0000000b06077899 */ /* 0x000fe4000800063f */
[----:B------:R-:W-:Y:S02]  /*01d0*/  USHF.L.U32 UR6, UR6, 0x1, URZ ;  /* 0x0000000106067899 */ /* 0x000fe4000800063f */
[----:B0-----:R-:W-:Y:S02]  /*01e0*/  ULEA UR8, UR8, UR4, 0x18 ;  /* 0x0000000408087291 */ /* 0x001fe4000f8ec03f */
[----:B------:R-:W-:-:S04]  /*01f0*/  UIADD3 UR4, -UR5, 0x100000, URZ ;  /* 0x0010000005047890 */ /* 0x000fc8000fffe13f */
[----:B------:R-:W-:Y:S02]  /*0200*/  USHF.L.U32 UR5, UR4, 0xb, URZ ;  /* 0x0000000b04057899 */ /* 0x000fe4000800063f */
[----:B------:R-:W-:Y:S01]  /*0210*/  USHF.L.U32 UR4, UR4, 0x1, URZ ;  /* 0x0000000104047899 */ /* 0x000fe2000800063f */
[----:B------:R-:W0:Y:S11]  /*0220*/  FENCE.VIEW.ASYNC.S ;  /* 0x00000000000073c6 */ /* 0x000e360000000000 */
[----:B0-----:R0:W1:Y:S01]  /*0230*/  SYNCS.EXCH.64 URZ, [UR8], UR4 ;  /* 0x00000004083f75b2 */ /* 0x0010620008000100 */
[----:B------:R0:W2:Y:S01]  /*0240*/  SYNCS.EXCH.64 URZ, [UR8+0x28], UR6 ;  /* 0x00002806083f75b2 */ /* 0x0000a20008000100 */
[----:B------:R0:W3:Y:S01]  /*0250*/  SYNCS.EXCH.64 URZ, [UR8+0x8], UR4 ;  /* 0x00000804083f75b2 */ /* 0x0000e20008000100 */
[----:B------:R0:W4:Y:S01]  /*0260*/  SYNCS.EXCH.64 URZ, [UR8+0x30], UR6 ;  /* 0x00003006083f75b2 */ /* 0x0001220008000100 */
[----:B------:R0:W0:Y:S01]  /*0270*/  SYNCS.EXCH.64 URZ, [UR8+0x10], UR4 ;  /* 0x00001004083f75b2 */ /* 0x0000220008000100 */
[----:B------:R0:W0:Y:S01]  /*0280*/  SYNCS.EXCH.64 URZ, [UR8+0x38], UR6 ;  /* 0x00003806083f75b2 */ /* 0x0000220008000100 */
[----:B------:R0:W0:Y:S01]  /*0290*/  SYNCS.EXCH.64 URZ, [UR8+0x18], UR4 ;  /* 0x00001804083f75b2 */ /* 0x0000220008000100 */
[----:B------:R0:W0:Y:S01]  /*02a0*/  SYNCS.EXCH.64 URZ, [UR8+0x40], UR6 ;  /* 0x00004006083f75b2 */ /* 0x0000220008000100 */
[----:B------:R0:W0:Y:S01]  /*02b0*/  SYNCS.EXCH.64 URZ, [UR8+0x20], UR4 ;  /* 0x00002004083f75b2 */ /* 0x0000220008000100 */
[----:B------:R0:W0:Y:S01]  /*02c0*/  SYNCS.EXCH.64 URZ, [UR8+0x48], UR6 ;  /* 0x00004806083f75b2 */ /* 0x0000220008000100 */
[----:B------:R-:W-:Y:S01]  /*02d0*/  NOP ;  /* 0x0000000000007918 */ /* 0x000fe20000000000 */
.L_x_2:
[----:B------:R-:W5:Y:S01]  /*02e0*/  SHFL.IDX PT, R0, R0, RZ, 0x1f ;  /* 0x00001fff00007589 */ /* 0x000f6200000e0000 */
[----:B------:R-:W-:Y:S01]  /*02f0*/  ELECT P0, URZ, PT ;  /* 0x00000000003f782f */ /* 0x000fe20003800000 */
[----:B------:R-:W1:Y:S01]  /*0300*/  LDC R2, c[0x0][0x65c] ;  /* 0x00019700ff027b82 */ /* 0x000e620000000800 */
[----:B------:R-:W-:Y:S01]  /*0310*/  SHF.R.S32.HI R6, RZ, 0x1f, R5 ;  /* 0x0000001fff067819 */ /* 0x000fe20000011405 */
[----:B------:R-:W2:Y:S01]  /*0320*/  S2R R3, SR_CTAID.Y ;  /* 0x0000000000037919 */ /* 0x000ea20000002600 */
[----:B0-----:R-:W-:Y:S01]  /*0330*/  UMOV UR4, 0x20 ;  /* 0x0000002000047882 */ /* 0x001fe20000000000 */
[----:B------:R-:W-:Y:S01]  /*0340*/  ISETP.NE.AND P2, PT, R8, RZ, PT ;  /* 0x000000ff0800720c */ /* 0x000fe20003f45270 */
[----:B------:R-:W-:Y:S01]  /*0350*/  NOP ;  /* 0x0000000000007918 */ /* 0x000fe20000000000 */
[----:B------:R-:W0:Y:S01]  /*0360*/  S2R R4, SR_CTAID.X ;  /* 0x0000000000047919 */ /* 0x000e220000002500 */
[----:B------:R-:W-:Y:S01]  /*0370*/  LEA.HI R6, R6, R5, RZ, 0x2 ;  /* 0x0000000506067211 */ /* 0x000fe200078f10ff */
[----:B------:R-:W-:Y:S01]  /*0380*/  NOP ;  /* 0x0000000000007918 */ /* 0x000fe20000000000 */
[----:B-----5:R-:W-:-:S02]  /*0390*/  ISETP.NE.OR P0, PT, R0, RZ, !P0 ;  /* 0x000000ff0000720c */ /* 0x020fc40004705670 */
[----:B-1----:R-:W-:-:S04]  /*03a0*/  ISETP.NE.AND P3, PT, R2, 0x1, PT ;  /* 0x000000010200780c */ /* 0x002fc80003f65270 */
[----:B------:R-:W-:Y:S02]  /*03b0*/  P2R R0, PR, RZ, 0x8 ;  /* 0x00000008ff007803 */ /* 0x000fe40000000000 */
[----:B------:R-:W-:-:S05]  /*03c0*/  LOP3.LUT R0, R6, 0xfffffffc, RZ, 0xc0, !PT ;  /* 0xfffffffc06007812 */ /* 0x000fca00078ec0ff */
[----:B------:R-:W-:Y:S01]  /*03d0*/  VOTEU.ALL UP0, P0 ;  /* 0x00000000003f7886 */ /* 0x000fe20000000000 */
[----:B------:R-:W-:Y:S01]  /*03e0*/  IMAD.IADD R0, R5, 0x1, -R0 ;  /* 0x0000000105007824 */ /* 0x000fe200078e0a00 */
[----:B------:R-:W0:Y:S01]  /*03f0*/  @P3 LDC R17, c[0x0][0x10] ;  /* 0x00000400ff113b82 */ /* 0x000e220000000800 */
[----:B------:R-:W-:Y:S01]  /*0400*/  VOTEU.ALL UP1, P0 ;  /* 0x00000000003f7886 */ /* 0x000fe20000020000 */
[----:B--2---:R-:W-:Y:S01]  /*0410*/  @P3 IMAD.MOV.U32 R6, RZ, RZ, R3 ;  /* 0x000000ffff063224 */ /* 0x004fe200078e0003 */
[----:B------:R-:W-:Y:S01]  /*0420*/  @!UP0 UMOV UR6, 0x400 ;  /* 0x0000040000068882 */ /* 0x000fe20000000000 */
[----:B------:R-:W-:-:S04]  /*0430*/  @!UP0 UIADD3 UR4, -UR4, 0x100000, URZ ;  /* 0x0010000004048890 */ /* 0x000fc8000fffe13f */
[----:B------:R-:W-:Y:S02]  /*0440*/  @!UP0 USHF.L.U32 UR5, UR4, 0xb, URZ ;  /* 0x0000000b04058899 */ /* 0x000fe4000800063f */
[----:B------:R-:W-:Y:S01]  /*0450*/  @!UP0 USHF.L.U32 UR4, UR4, 0x1, URZ ;  /* 0x0000000104048899 */ /* 0x000fe2000800063f */
[----:B------:R-:W-:Y:S02]  /*0460*/  @P3 IMAD.MOV.U32 R7, RZ, RZ, RZ ;  /* 0x000000ffff073224 */ /* 0x000fe400078e00ff */
[----:B------:R-:W-:Y:S01]  /*0470*/  IMAD.MOV.U32 R5, RZ, RZ, RZ ;  /* 0x000000ffff057224 */ /* 0x000fe200078e00ff */
[----:B------:R-:W1:Y:S01]  /*0480*/  @!UP0 S2UR UR7, SR_CgaCtaId ;  /* 0x00000000000789c3 */ /* 0x000e620000008800 */
[----:B------:R-:W-:-:S07]  /*0490*/  @P3 IMAD.MOV.U32 R11, RZ, RZ, RZ ;  /* 0x000000ffff0b3224 */ /* 0x000fce00078e00ff */
[----:B------:R-:W2:Y:S01]  /*04a0*/  @!P3 LDC R9, c[0x0][0xc] ;  /* 0x00000300ff09bb82 */ /* 0x000ea20000000800 */
[----:B0-----:R-:W-:-:S04]  /*04b0*/  @P3 IMAD.WIDE.U32 R16, R4, R17, R6 ;  /* 0x0000001104103225 */ /* 0x001fc800078e0006 */
[----:B------:R-:W-:Y:S01]  /*04c0*/  @P3 IMAD.IADD R17, R17, 0x1, R11 ;  /* 0x0000000111113824 */ /* 0x000fe200078e020b */
[----:B-1----:R-:W-:Y:S01]  /*04d0*/  @!UP0 ULEA UR6, UR7, UR6, 0x18 ;  /* 0x0000000607068291 */ /* 0x002fe2000f8ec03f */
[----:B------:R-:W-:Y:S01]  /*04e0*/  VOTEU.ALL UP0, P0 ;  /* 0x00000000003f7886 */ /* 0x000fe20000000000 */
[----:B------:R-:W-:-:S04]  /*04f0*/  ISETP.NE.AND P0, PT, R0, 0x3, PT ;  /* 0x000000030000780c */ /* 0x000fc80003f05270 */
[----:B------:R-:W-:Y:S01]  /*0500*/  ISETP.EQ.OR P0, PT, R0, RZ, !P0 ;  /* 0x000000ff0000720c */ /* 0x000fe20004702670 */
[----:B--2---:R-:W-:-:S03]  /*0510*/  @!P3 IMAD.WIDE.U32 R6, R9, R3, R4 ;  /* 0x000000030906b225 */ /* 0x004fc600078e0004 */
[C---:B------:R-:W-:Y:S01]  /*0520*/  ISETP.EQ.AND P0, PT, R8.reuse, RZ, P0 ;  /* 0x000000ff0800720c */ /* 0x040fe20000702270 */
[----:B------:R-:W-:Y:S01]  /*0530*/  VIADD R8, R8, 0xffffffff ;  /* 0xffffffff08087836 */ /* 0x000fe20000000000 */
[----:B------:R-:W0:Y:S02]  /*0540*/  FENCE.VIEW.ASYNC.S ;  /* 0x00000000000073c6 */ /* 0x000e240000000000 */
[----:B0-----:R0:W3:Y:S01]  /*0550*/  @!UP0 SYNCS.EXCH.64 URZ, [UR6+0x60], UR4 ;  /* 0x00006004063f85b2 */ /* 0x0010e20008000100 */
[----:B------:R-:W-:Y:S01]  /*0560*/  @!P3 IMAD.MOV.U32 R16, RZ, RZ, R6 ;  /* 0x000000ffff10b224 */ /* 0x000fe200078e0006 */
[----:B------:R-:W-:Y:S01]  /*0570*/  SEL R19, RZ, 0x1, !P0 ;  /* 0x00000001ff137807 */ /* 0x000fe20004000000 */
[----:B------:R-:W-:Y:S01]  /*0580*/  @!P3 IMAD.MOV.U32 R17, RZ, RZ, R7 ;  /* 0x000000ffff11b224 */ /* 0x000fe200078e0007 */
[----:B------:R-:W-:-:S04]  /*0590*/  ISETP.GE.U32.AND P1, PT, R8, 0x2, PT ;  /* 0x000000020800780c */ /* 0x000fc80003f26070 */
[----:B------:R-:W-:Y:S01]  /*05a0*/  SEL R19, R19, 0x2, P1 ;  /* 0x0000000213137807 */ /* 0x000fe20000800000 */
[----:B------:R0:W3:Y:S01]  /*05b0*/  @!UP1 SYNCS.EXCH.64 URZ, [UR6+0x68], UR4 ;  /* 0x00006804063f95b2 */ /* 0x0000e20008000100 */
[----:B------:R-:W-:Y:S01]  /*05c0*/  NOP ;  /* 0x0000000000007918 */ /* 0x000fe20000000000 */
[----:B---34-:R-:W-:Y:S06]  /*05d0*/  BAR.SYNC.DEFER_BLOCKING 0x0 ;  /* 0x0000000000007b1d */ /* 0x018fec0000010000 */
[----:B------:R-:W-:Y:S05]  /*05e0*/  @!P2 BRA `(.L_x_3) ;  /* 0x00000038001ca947 */ /* 0x000fea0003800000 */
[----:B------:R-:W-:-:S13]  /*05f0*/  ISETP.GT.U32.AND P0, PT, R8, 0x1, PT ;  /* 0x000000010800780c */ /* 0x000fda0003f04070 */
[----:B0-----:R-:W-:Y:S05]  /*0600*/  @P0 EXIT ;  /* 0x000000000000094d */ /* 0x001fea0003800000 */
[----:B------:R-:W-:Y:S01]  /*0610*/  ULDC.64 UR4, c[0x0][0x650] ;  /* 0x0001940000047ab9 */ /* 0x000fe20000000a00 */
[----:B------:R-:W-:Y:S01]  /*0620*/  PRMT R0, RZ, 0x7610, R0 ;  /* 0x00007610ff007816 */ /* 0x000fe20000000000 */
[----:B------:R-:W-:Y:S01]  /*0630*/  IMAD.MOV.U32 R57, RZ, RZ, -0x1 ;  /* 0xffffffffff397424 */ /* 0x000fe200078e00ff */
[----:B------:R-:W-:Y:S01]  /*0640*/  ISETP.GE.U32.AND P0, PT, R16, UR4, PT ;  /* 0x0000000410007c0c */ /* 0x000fe2000bf06070 */
[----:B------:R-:W-:Y:S02]  /*0650*/  IMAD.MOV.U32 R58, RZ, RZ, -0x1 ;  /* 0xffffffffff3a7424 */ /* 0x000fe400078e00ff */
[----:B------:R-:W-:Y:S01]  /*0660*/  IMAD.MOV.U32 R59, RZ, RZ, -0x1 ;  /* 0xffffffffff3b7424 */ /* 0x000fe200078e00ff */
[----:B------:R-:W-:-:S13]  /*0670*/  ISETP.GE.U32.AND.EX P0, PT, R17, UR5, PT, P0 ;  /* 0x0000000511007c0c */ /* 0x000fda000bf06100 */
[----:B------:R-:W-:Y:S05]  /*0680*/  @P0 BRA `(.L_x_4) ;  /* 0x0000000400540947 */ /* 0x000fea0003800000 */
[----:B------:R-:W0:Y:S01]  /*0690*/  LDC.64 R14, c[0x0][0x628] ;  /* 0x00018a00ff0e7b82 */ /* 0x000e220000000a00 */
[----:B------:R-:W-:Y:S02]  /*06a0*/  IMAD.MOV.U32 R6, RZ, RZ, R16 ;  /* 0x000000ffff067224 */ /* 0x000fe400078e0010 */
[----:B------:R-:W-:-:S05]  /*06b0*/  IMAD.MOV.U32 R7, RZ, RZ, R17 ;  /* 0x000000ffff077224 */ /* 0x000fca00078e0011 */
[----:B------:R-:W1:Y:S08]  /*06c0*/  LDC R0, c[0x0][0x630] ;  /* 0x00018c00ff007b82 */ /* 0x000e700000000800 */
[----:B------:R-:W2:Y:S01]  /*06d0*/  LDC.64 R20, c[0x0][0x620] ;  /* 0x00018800ff147b82 */ /* 0x000ea20000000a00 */
[----:B0-----:R-:W-:-:S04]  /*06e0*/  ISETP.NE.U32.AND P0, PT, R14, RZ, PT ;  /* 0x000000ff0e00720c */ /* 0x001fc80003f05070 */
[----:B------:R-:W-:-:S13]  /*06f0*/  ISETP.NE.AND.EX P0, PT, R15, RZ, PT, P0 ;  /* 0x000000ff0f00720c */ /* 0x000fda0003f05300 */
[----:B-12---:R-:W-:Y:S05]  /*0700*/  @!P0 BRA `(.L_x_5) ;  /* 0x0000000000288947 */ /* 0x006fea0003800000 */
[----:B------:R-:W0:Y:S02]  /*0710*/  LDC R11, c[0x0][0x634] ;  /* 0x00018d00ff0b7b82 */ /* 0x000e240000000800 */
[----:B0-----:R-:W-:-:S05]  /*0720*/  IADD3 R11, P0, R16, R11, RZ ;  /* 0x0000000b100b7210 */ /* 0x001fca0007f1e0ff */
[----:B------:R-:W-:-:S04]  /*0730*/  IMAD.X R13, RZ, RZ, R17, P0 ;  /* 0x000000ffff0d7224 */ /* 0x000fc800000e0611 */
[----:B------:R-:W-:-:S04]  /*0740*/  IMAD.WIDE.U32 R6, R13, R14, RZ ;  /* 0x0000000e0d067225 */ /* 0x000fc800078e00ff */
[----:B------:R-:W-:-:S04]  /*0750*/  IMAD.WIDE.U32 R8, P0, R11, R15, R6 ;  /* 0x0000000f0b087225 */ /* 0x000fc80007800006 */
[----:B------:R-:W-:-:S04]  /*0760*/  IMAD.WIDE.U32 R6, R11, R14, RZ ;  /* 0x0000000e0b067225 */ /* 0x000fc800078e00ff */
[----:B------:R-:W-:Y:S01]  /*0770*/  IMAD.X R11, RZ, RZ, RZ, P0 ;  /* 0x000000ffff0b7224 */ /* 0x000fe200000e06ff */
[----:B------:R-:W-:Y:S01]  /*0780*/  IADD3 RZ, P0, R7, R8, RZ ;  /* 0x0000000807ff7210 */ /* 0x000fe20007f1e0ff */
[----:B------:R-:W-:-:S04]  /*0790*/  IMAD.MOV.U32 R10, RZ, RZ, R9 ;  /* 0x000000ffff0a7224 */ /* 0x000fc800078e0009 */
[----:B------:R-:W-:-:S08]  /*07a0*/  IMAD.WIDE.U32.X R6, R13, R15, R10, P0 ;  /* 0x0000000f0d067225 */ /* 0x000fd000000e040a */
.L_x_5:
[-CC-:B------:R-:W-:Y:S01]  /*07b0*/  SHF.R.U64 R59, R6, R0.reuse, R7.reuse ;  /* 0x00000000063b7219 */ /* 0x180fe20000001207 */
[----:B------:R-:W0:Y:S01]  /*07c0*/  LDC R10, c[0x0][0x618] ;  /* 0x00018600ff0a7b82 */ /* 0x000e220000000800 */
[----:B------:R-:W-:Y:S01]  /*07d0*/  SHF.R.U32.HI R5, RZ, R0, R7 ;  /* 0x00000000ff057219 */ /* 0x000fe20000011607 */
[----:B------:R-:W-:Y:S01]  /*07e0*/  ULDC UR4, c[0x0][0x150] ;  /* 0x0000540000047ab9 */ /* 0x000fe20000000800 */
[----:B------:R-:W-:Y:S02]  /*07f0*/  IADD3 R9, P0, RZ, -R59, RZ ;  /* 0x8000003bff097210 */ /* 0x000fe40007f1e0ff */
[----:B------:R-:W-:-:S03]  /*0800*/  I2FP.F32.U32 R0, R4 ;  /* 0x0000000400007245 */ /* 0x000fc60000201000 */
[----:B------:R-:W1:Y:S01]  /*0810*/  LDC.64 R26, c[0x0][0x640] ;  /* 0x00019000ff1a7b82 */ /* 0x000e620000000a00 */
[----:B------:R-:W-:Y:S02]  /*0820*/  IMAD.X R11, RZ, RZ, ~R5, P0 ;  /* 0x000000ffff0b7224 */ /* 0x000fe400000e0e05 */
[----:B------:R-:W-:Y:S01]  /*0830*/  FMUL R0, R0, UR4 ;  /* 0x0000000400007c20 */ /* 0x000fe20008400000 */
[----:B------:R-:W-:Y:S01]  /*0840*/  IMAD.WIDE.U32 R6, R9, R20, R16 ;  /* 0x0000001409067225 */ /* 0x000fe200078e0010 */
[----:B------:R-:W-:-:S03]  /*0850*/  ULDC UR4, c[0x0][0x154] ;  /* 0x0000550000047ab9 */ /* 0x000fc60000000800 */
[----:B------:R-:W-:Y:S01]  /*0860*/  IMAD R8, R11, R20, RZ ;  /* 0x000000140b087224 */ /* 0x000fe200078e02ff */
[----:B------:R-:W2:Y:S01]  /*0870*/  LDC R5, c[0x0][0x144] ;  /* 0x00005100ff057b82 */ /* 0x000ea20000000800 */
[----:B------:R-:W3:Y:S02]  /*0880*/  F2I.U32.TRUNC.NTZ R0, R0 ;  /* 0x0000000000007305 */ /* 0x000ee4000020f000 */
[----:B------:R-:W-:-:S04]  /*0890*/  IMAD R9, R9, R21, R8 ;  /* 0x0000001509097224 */ /* 0x000fc800078e0208 */
[----:B------:R-:W-:Y:S01]  /*08a0*/  IMAD.IADD R7, R7, 0x1, R9 ;  /* 0x0000000107077824 */ /* 0x000fe200078e0209 */
[----:B------:R-:W4:Y:S01]  /*08b0*/  LDC R12, c[0x0][0x608] ;  /* 0x00018200ff0c7b82 */ /* 0x000f220000000800 */
[----:B------:R-:W-:-:S03]  /*08c0*/  IMAD.MOV.U32 R9, RZ, RZ, -0x1 ;  /* 0xffffffffff097424 */ /* 0x000fc600078e00ff */
[-CC-:B0-----:R-:W-:Y:S02]  /*08d0*/  SHF.R.U64 R20, R6, R10.reuse, R7.reuse ;  /* 0x0000000a06147219 */ /* 0x181fe40000001207 */
[----:B------:R-:W-:Y:S02]  /*08e0*/  I2FP.F32.U32 R6, R3 ;  /* 0x0000000300067245 */ /* 0x000fe40000201000 */
[----:B------:R-:W0:Y:S01]  /*08f0*/  LDC R24, c[0x0][0x658] ;  /* 0x00019600ff187b82 */ /* 0x000e220000000800 */
[----:B-1----:R-:W-:Y:S01]  /*0900*/  ISETP.NE.U32.AND P0, PT, R26, RZ, PT ;  /* 0x000000ff1a00720c */ /* 0x002fe20003f05070 */
[----:B---3--:R-:W-:Y:S01]  /*0910*/  IMAD.MOV R8, RZ, RZ, -R0 ;  /* 0x000000ffff087224 */ /* 0x008fe200078e0a00 */
[----:B------:R-:W-:Y:S01]  /*0920*/  SHF.R.U32.HI R7, RZ, R10, R7 ;  /* 0x0000000aff077219 */ /* 0x000fe20000011607 */
[----:B------:R-:W-:Y:S01]  /*0930*/  FMUL R6, R6, UR4 ;  /* 0x0000000406067c20 */ /* 0x000fe20008400000 */
[----:B------:R-:W-:-:S03]  /*0940*/  ISETP.NE.AND.EX P0, PT, R27, RZ, PT, P0 ;  /* 0x000000ff1b00720c */ /* 0x000fc60003f05300 */
[----:B------:R-:W1:Y:S01]  /*0950*/  LDC R14, c[0x0][0x148] ;  /* 0x00005200ff0e7b82 */ /* 0x000e620000000800 */
[----:B--2---:R-:W-:-:S07]  /*0960*/  IMAD R0, R5, R8, R4 ;  /* 0x0000000805007224 */ /* 0x004fce00078e0204 */
[----:B------:R-:W2:Y:S01]  /*0970*/  LDC R22, c[0x0][0x600] ;  /* 0x00018000ff167b82 */ /* 0x000ea20000000800 */
[-CC-:B----4-:R-:W-:Y:S02]  /*0980*/  SHF.R.U64 R28, R20, R12.reuse, R7.reuse ;  /* 0x0000000c141c7219 */ /* 0x190fe40000001207 */
[----:B------:R-:W-:Y:S01]  /*0990*/  SHF.R.U32.HI R5, RZ, R12, R7 ;  /* 0x0000000cff057219 */ /* 0x000fe20000011607 */
[----:B------:R-:W-:Y:S01]  /*09a0*/  IMAD.MOV.U32 R7, RZ, RZ, 0x1 ;  /* 0x00000001ff077424 */ /* 0x000fe200078e00ff */
[----:B------:R3:W4:Y:S03]  /*09b0*/  F2I.U32.TRUNC.NTZ R12, R6 ;  /* 0x00000006000c7305 */ /* 0x000726000020f000 */
[----:B------:R-:W1:Y:S01]  /*09c0*/  LDC R15, c[0x0][0x648] ;  /* 0x00019200ff0f7b82 */ /* 0x000e620000000800 */
[-C--:B0-----:R-:W-:Y:S02]  /*09d0*/  SHF.L.U32 R4, R9, R24.reuse, RZ ;  /* 0x0000001809047219 */ /* 0x081fe400000006ff */
[----:B------:R-:W-:-:S02]  /*09e0*/  SHF.R.U64 R30, R28, R24, R5 ;  /* 0x000000181c1e7219 */ /* 0x000fc40000001205 */
[----:B------:R-:W-:Y:S02]  /*09f0*/  LOP3.LUT R11, RZ, R4, RZ, 0x33, !PT ;  /* 0x00000004ff0b7212 */ /* 0x000fe400078e33ff */
[-C--:B------:R-:W-:Y:S01]  /*0a00*/  SHF.R.U32.HI R5, RZ, R24.reuse, R5 ;  /* 0x00000018ff057219 */ /* 0x080fe20000011605 */
[----:B------:R-:W0:Y:S01]  /*0a10*/  LDC R21, c[0x0][0x638] ;  /* 0x00018e00ff157b82 */ /* 0x000e220000000800 */
[----:B------:R-:W-:Y:S01]  /*0a20*/  SHF.L.U32 R10, R7, R24, RZ ;  /* 0x00000018070a7219 */ /* 0x000fe200000006ff */
[----:B------:R-:W-:-:S06]  /*0a30*/  IMAD.MOV.U32 R4, RZ, RZ, R30 ;  /* 0x000000ffff047224 */ /* 0x000fcc00078e001e */
[----:B------:R-:W0:Y:S01]  /*0a40*/  LDC R57, c[0x0][0x610] ;  /* 0x00018400ff397b82 */ /* 0x000e220000000800 */
[----:B---34-:R-:W-:Y:S05]  /*0a50*/  @!P0 BRA `(.L_x_6) ;  /* 0x0000000000288947 */ /* 0x018fea0003800000 */
[----:B------:R-:W3:Y:S02]  /*0a60*/  LDC R9, c[0x0][0x64c] ;  /* 0x00019300ff097b82 */ /* 0x000ee40000000800 */
[----:B---3--:R-:W-:-:S05]  /*0a70*/  IADD3 R9, P0, R30, R9, RZ ;  /* 0x000000091e097210 */ /* 0x008fca0007f1e0ff */
        /* <DEDUP_REMOVED lines=8> */
.L_x_6:
[----:B-1----:R-:W-:Y:S01]  /*0b00*/  SHF.R.U64 R4, R4, R15, R5 ;  /* 0x0000000f04047219 */ /* 0x002fe20000001205 */
[----:B--2---:R-:W-:Y:S01]  /*0b10*/  VIADD R5, R22, 0xffffffff ;  /* 0xffffffff16057836 */ /* 0x004fe20000000000 */
[----:B------:R-:W-:Y:S01]  /*0b20*/  LOP3.LUT R11, R28, R11, RZ, 0xc0, !PT ;  /* 0x0000000b1c0b7212 */ /* 0x000fe200078ec0ff */
[----:B------:R-:W-:Y:S02]  /*0b30*/  IMAD.MOV R12, RZ, RZ, -R12 ;  /* 0x000000ffff0c7224 */ /* 0x000fe400078e0a0c */
[----:B------:R-:W-:Y:S02]  /*0b40*/  IMAD.MOV R6, RZ, RZ, -R4 ;  /* 0x000000ffff067224 */ /* 0x000fe400078e0a04 */
[----:B------:R-:W-:Y:S01]  /*0b50*/  IMAD R11, R10, R4, R11 ;  /* 0x000000040a0b7224 */ /* 0x000fe200078e020b */
[----:B------:R-:W-:Y:S01]  /*0b60*/  LOP3.LUT R4, R20, R5, RZ, 0xc0, !PT ;  /* 0x0000000514047212 */ /* 0x000fe200078ec0ff */
[----:B------:R-:W-:Y:S02]  /*0b70*/  @P3 IMAD R0, R14, R12, R3 ;  /* 0x0000000c0e003224 */ /* 0x000fe400078e0203 */
[----:B0-----:R-:W-:-:S02]  /*0b80*/  IMAD R3, R6, R21, R30 ;  /* 0x0000001506037224 */ /* 0x001fc400078e021e */
[----:B------:R-:W-:Y:S02]  /*0b90*/  IMAD R57, R11, R57, R0 ;  /* 0x000000390b397224 */ /* 0x000fe400078e0200 */
[----:B------:R-:W-:Y:S02]  /*0ba0*/  IMAD R4, R3, R22, R4 ;  /* 0x0000001603047224 */ /* 0x000fe400078e0204 */
[----:B------:R-:W-:-:S03]  /*0bb0*/  IMAD.MOV.U32 R0, RZ, RZ, 0x1 ;  /* 0x00000001ff007424 */ /* 0x000fc600078e00ff */
[----:B------:R-:W-:Y:S02]  /*0bc0*/  SEL R58, R4, R57, !P3 ;  /* 0x00000039043a7207 */ /* 0x000fe40005800000 */
[----:B------:R-:W-:-:S07]  /*0bd0*/  SEL R57, R57, R4, !P3 ;  /* 0x0000000439397207 */ /* 0x000fce0005800000 */
.L_x_4:
[----:B------:R-:W-:-:S08]  /*0be0*/  NOP ;  /* 0x0000000000007918 */ /* 0x000fd00000000000 */
[----:B------:R-:W0:Y:S02]  /*0bf0*/  USETMAXREG.TRY_ALLOC.CTAPOOL UP0, 0xe8 ;  /* 0x000000e8000079c8 */ /* 0x000e240008000600 */
[----:B0-----:R-:W-:-:S13]  /*0c00*/  PLOP3.LUT P0, PT, PT, PT, UP0, 0x80, 0x0 ;  /* 0x000000000000781c */ /* 0x001fda0003f0f008 */
[----:B------:R-:W-:Y:S05]  /*0c10*/  @!P0 BRA `(.L_x_4) ;  /* 0xfffffffc00f08947 */ /* 0x000fea000383ffff */
[----:B------:R-:W-:Y:S01]  /*0c20*/  ULDC.64 UR4, c[0x0][0x598] ;  /* 0x0001660000047ab9 */ /* 0x000fe20000000a00 */
[----:B------:R-:W-:Y:S01]  /*0c30*/  ULDC.64 UR36, c[0x0][0x208] ;  /* 0x0000820000247ab9 */ /* 0x000fe20000000a00 */
[----:B------:R-:W-:-:S04]  /*0c40*/  ISETP.NE.U32.AND P0, PT, RZ, UR4, PT ;  /* 0x00000004ff007c0c */ /* 0x000fc8000bf05070 */
[----:B------:R-:W-:-:S13]  /*0c50*/  ISETP.NE.AND.EX P0, PT, RZ, UR5, PT, P0 ;  /* 0x00000005ff007c0c */ /* 0x000fda000bf05300 */
[----:B------:R-:W-:Y:S05]  /*0c60*/  @!P0 BRA `(.L_x_7) ;  /* 0x00000000001c8947 */ /* 0x000fea0003800000 */
[----:B------:R-:W0:Y:S02]  /*0c70*/  LDC.64 R4, c[0x0][0x598] ;  /* 0x00016600ff047b82 */ /* 0x000e240000000a00 */
[----:B0-----:R-:W2:Y:S02]  /*0c80*/  LDG.E.64 R4, desc[UR36][R4.64] ;  /* 0x0000002404047981 */ /* 0x001ea4000c1e1b00 */
[----:B--2---:R-:W-:-:S04]  /*0c90*/  ISETP.NE.U32.AND P0, PT, R4, RZ, PT ;  /* 0x000000ff0400720c */ /* 0x004fc80003f05070 */
[----:B------:R-:W-:-:S13]  /*0ca0*/  ISETP.NE.AND.EX P0, PT, R5, RZ, PT, P0 ;  /* 0x000000ff0500720c */ /* 0x000fda0003f05300 */
[----:B------:R-:W-:Y:S05]  /*0cb0*/  @!P0 BRA `(.L_x_7) ;  /* 0x0000000000088947 */ /* 0x000fea0003800000 */
[----:B------:R0:W5:Y:S01]  /*0cc0*/  LD.E R22, desc[UR36][R4.64] ;  /* 0x0000002404167980 */ /* 0x000162000c101900 */
[----:B------:R-:W-:Y:S05]  /*0cd0*/  BRA `(.L_x_8) ;  /* 0x0000000000247947 */ /* 0x000fea0003800000 */
.L_x_7:
[----:B------:R-:W-:Y:S02]  /*0ce0*/  ULDC.64 UR4, c[0x0][0x588] ;  /* 0x0001620000047ab9 */ /* 0x000fe40000000a00 */
[----:B------:R-:W-:-:S04]  /*0cf0*/  ISETP.NE.U32.AND P0, PT, RZ, UR4, PT ;  /* 0x00000004ff007c0c */ /* 0x000fc8000bf05070 */
[----:B------:R-:W-:-:S13]  /*0d00*/  ISETP.NE.AND.EX P0, PT, RZ, UR5, PT, P0 ;  /* 0x00000005ff007c0c */ /* 0x000fda000bf05300 */
[----:B------:R-:W-:Y:S05]  /*0d10*/  @!P0 BRA `(.L_x_9) ;  /* 0x00000000000c8947 */ /* 0x000fea0003800000 */
[----:B------:R-:W0:Y:S02]  /*0d20*/  LDC.64 R22, c[0x0][0x588] ;  /* 0x00016200ff167b82 */ /* 0x000e240000000a00 */
[----:B0-----:R1:W5:Y:S01]  /*0d30*/  LDG.E R22, desc[UR36][R22.64] ;  /* 0x0000002416167981 */ /* 0x001362000c1e1900 */
[----:B------:R-:W-:Y:S05]  /*0d40*/  BRA `(.L_x_8) ;  /* 0x0000000000087947 */ /* 0x000fea0003800000 */
.L_x_9:
[----:B------:R-:W-:Y:S02]  /*0d50*/  ULDC UR4, c[0x0][0x580] ;  /* 0x0001600000047ab9 */ /* 0x000fe40000000800 */
[----:B------:R-:W-:-:S07]  /*0d60*/  IMAD.U32 R22, RZ, RZ, UR4 ;  /* 0x00000004ff167e24 */ /* 0x000fce000f8e00ff */
.L_x_8:
[----:B------:R-:W-:Y:S02]  /*0d70*/  ULDC.64 UR4, c[0x0][0x5a0] ;  /* 0x0001680000047ab9 */ /* 0x000fe40000000a00 */
[----:B------:R-:W-:-:S04]  /*0d80*/  ISETP.NE.U32.AND P0, PT, RZ, UR4, PT ;  /* 0x00000004ff007c0c */ /* 0x000fc8000bf05070 */
[----:B------:R-:W-:-:S13]  /*0d90*/  ISETP.NE.AND.EX P0, PT, RZ, UR5, PT, P0 ;  /* 0x00000005ff007c0c */ /* 0x000fda000bf05300 */
[----:B------:R-:W-:Y:S05]  /*0da0*/  @!P0 BRA `(.L_x_10) ;  /* 0x00000000001c8947 */ /* 0x000fea0003800000 */
[----:B0-----:R-:W0:Y:S02]  /*0db0*/  LDC.64 R4, c[0x0][0x5a0] ;  /* 0x00016800ff047b82 */ /* 0x001e240000000a00 */
[----:B0-----:R-:W2:Y:S02]  /*0dc0*/  LDG.E.64 R4, desc[UR36][R4.64] ;  /* 0x0000002404047981 */ /* 0x001ea4000c1e1b00 */
[----:B--2---:R-:W-:-:S04]  /*0dd0*/  ISETP.NE.U32.AND P0, PT, R4, RZ, PT ;  /* 0x000000ff0400720c */ /* 0x004fc80003f05070 */
[----:B------:R-:W-:-:S13]  /*0de0*/  ISETP.NE.AND.EX P0, PT, R5, RZ, PT, P0 ;  /* 0x000000ff0500720c */ /* 0x000fda0003f05300 */
[----:B------:R-:W-:Y:S05]  /*0df0*/  @!P0 BRA `(.L_x_10) ;  /* 0x0000000000088947 */ /* 0x000fea0003800000 */
[----:B-1----:R0:W5:Y:S01]  /*0e00*/  LD.E R23, desc[UR36][R4.64] ;  /* 0x0000002404177980 */ /* 0x002162000c101900 */
[----:B------:R-:W-:Y:S05]  /*0e10*/  BRA `(.L_x_11) ;  /* 0x0000000000247947 */ /* 0x000fea0003800000 */
.L_x_10:
[----:B------:R-:W-:Y:S02]  /*0e20*/  ULDC.64 UR4, c[0x0][0x590] ;  /* 0x0001640000047ab9 */ /* 0x000fe40000000a00 */
[----:B------:R-:W-:-:S04]  /*0e30*/  ISETP.NE.U32.AND P0, PT, RZ, UR4, PT ;  /* 0x00000004ff007c0c */ /* 0x000fc8000bf05070 */
[----:B------:R-:W-:-:S13]  /*0e40*/  ISETP.NE.AND.EX P0, PT, RZ, UR5, PT, P0 ;  /* 0x00000005ff007c0c */ /* 0x000fda000bf05300 */
[----:B------:R-:W-:Y:S05]  /*0e50*/  @!P0 BRA `(.L_x_12) ;  /* 0x00000000000c8947 */ /* 0x000fea0003800000 */
[----:B0-----:R-:W1:Y:S02]  /*0e60*/  LDC.64 R4, c[0x0][0x590] ;  /* 0x00016400ff047b82 */ /* 0x001e640000000a00 */
[----:B-1----:R1:W5:Y:S01]  /*0e70*/  LDG.E R23, desc[UR36][R4.64] ;  /* 0x0000002404177981 */ /* 0x002362000c1e1900 */
[----:B------:R-:W-:Y:S05]  /*0e80*/  BRA `(.L_x_11) ;  /* 0x0000000000087947 */ /* 0x000fea0003800000 */
.L_x_12:
[----:B------:R-:W-:Y:S02]  /*0e90*/  ULDC UR4, c[0x0][0x584] ;  /* 0x0001610000047ab9 */ /* 0x000fe40000000800 */
[----:B-1----:R-:W-:-:S07]  /*0ea0*/  IMAD.U32 R23, RZ, RZ, UR4 ;  /* 0x00000004ff177e24 */ /* 0x002fce000f8e00ff */
.L_x_11:
[----:B------:R-:W-:-:S13]  /*0eb0*/  LOP3.LUT P0, RZ, R0, 0xff, RZ, 0xc0, !PT ;  /* 0x000000ff00ff7812 */ /* 0x000fda000780c0ff */
[----:B------:R-:W-:Y:S05]  /*0ec0*/  @!P0 EXIT ;  /* 0x000000000000894d */ /* 0x000fea0003800000 */
[----:B------:R-:W-:Y:S01]  /*0ed0*/  ULDC UR4, c[0x0][0x28c] ;  /* 0x0000a30000047ab9 */ /* 0x000fe20000000800 */
[----:B------:R-:W-:Y:S01]  /*0ee0*/  UMOV UR38, URZ ;  /* 0x0000003f00267c82 */ /* 0x000fe20008000000 */
[----:B------:R-:W-:Y:S01]  /*0ef0*/  UIADD3 UR4, UR4, 0x3f, URZ ;  /* 0x0000003f04047890 */ /* 0x000fe2000fffe03f */
[----:B------:R-:W-:-:S03]  /*0f00*/  UMOV UR39, URZ ;  /* 0x0000003f00277c82 */ /* 0x000fc60008000000 */
[----:B------:R-:W-:-:S04]  /*0f10*/  USHF.R.S32.HI UR5, URZ, 0x1f, UR4 ;  /* 0x0000001f3f057899 */ /* 0x000fc80008011404 */
[----:B------:R-:W-:-:S04]  /*0f20*/  ULEA.HI UR5, UR5, UR4, URZ, 0x6 ;  /* 0x0000000405057291 */ /* 0x000fc8000f8f303f */
[----:B------:R-:W-:-:S12]  /*0f30*/  USHF.R.S32.HI UR40, URZ, 0x6, UR5 ;  /* 0x000000063f287899 */ /* 0x000fd80008011405 */
.L_x_98:
[----:B------:R-:W-:Y:S01]  /*0f40*/  LOP3.LUT R0, R18, 0x80, RZ, 0xc0, !PT ;  /* 0x0000008012007812 */ /* 0x000fe200078ec0ff */
[----:B------:R-:W2:Y:S01]  /*0f50*/  S2UR UR7, SR_CgaCtaId ;  /* 0x00000000000779c3 */ /* 0x000ea20000008800 */
[----:B------:R-:W-:Y:S02]  /*0f60*/  UMOV UR6, 0x400 ;  /* 0x0000040000067882 */ /* 0x000fe40000000000 */
[----:B------:R-:W-:-:S06]  /*0f70*/  SHF.R.U32.HI R0, RZ, 0x7, R0 ;  /* 0x00000007ff007819 */ /* 0x000fcc0000011600 */
[----:B------:R-:W3:Y:S01]  /*0f80*/  SHFL.IDX PT, R0, R0, RZ, 0x1f ;  /* 0x00001fff00007589 */ /* 0x000ee200000e0000 */
[----:B--2---:R-:W-:Y:S01]  /*0f90*/  ULEA UR6, UR7, UR6, 0x18 ;  /* 0x0000000607067291 */ /* 0x004fe2000f8ec03f */
[----:B---3--:R-:W-:-:S13]  /*0fa0*/  R2UR UR4, R0 ;  /* 0x00000000000472ca */ /* 0x008fda00000e0000 */
[----:B------:R-:W-:-:S04]  /*0fb0*/  ULEA.HI UR5, UR4, UR4, URZ, 0x1 ;  /* 0x0000000404057291 */ /* 0x000fc8000f8f083f */
[----:B------:R-:W-:-:S04]  /*0fc0*/  ULOP3.LUT UR5, UR5, 0xffffe, URZ, 0xc0, !UPT ;  /* 0x000ffffe05057892 */ /* 0x000fc8000f8ec03f */
[----:B------:R-:W-:-:S03]  /*0fd0*/  UIADD3 UR5, UR4, -UR5, URZ ;  /* 0x8000000504057290 */ /* 0x000fc6000fffe03f */
[----:B------:R-:W-:Y:S01]  /*0fe0*/  ULDC UR4, c[0x0][0x28c] ;  /* 0x0000a30000047ab9 */ /* 0x000fe20000000800 */
[----:B------:R-:W-:Y:S01]  /*0ff0*/  ULEA UR5, UR5, UR6, 0xc ;  /* 0x0000000605057291 */ /* 0x000fe2000f8e603f */
[----:B------:R-:W-:-:S03]  /*1000*/  ISETP.LT.AND P0, PT, RZ, UR4, PT ;  /* 0x00000004ff007c0c */ /* 0x000fc6000bf01270 */
[----:B------:R-:W-:-:S04]  /*1010*/  UIADD3 UR5, UR5, 0x100, URZ ;  /* 0x0000010005057890 */ /* 0x000fc8000fffe03f */
[----:B------:R-:W-:-:S04]  /*1020*/  USHF.R.U32.HI UR5, URZ, 0x4, UR5 ;  /* 0x000000043f057899 */ /* 0x000fc80008011605 */
[----:B------:R-:W-:Y:S02]  /*1030*/  ULOP3.LUT UR41, UR5, 0x3fff, URZ, 0xc0, !UPT ;  /* 0x00003fff05297892 */ /* 0x000fe4000f8ec03f */
[----:B0---4-:R-:W-:Y:S10]  /*1040*/  @P0 BRA `(.L_x_13) ;  /* 0x0000000000400947 */ /* 0x011ff40003800000 */
[----:B------:R-:W-:Y:S01]  /*1050*/  MOV R0, 0x0 ;  /* 0x0000000000007802 */ /* 0x000fe20000000f00 */
[----:B------:R-:W-:Y:S01]  /*1060*/  ULDC.64 UR4, c[0x4][0x68] ;  /* 0x01001a0000047ab9 */ /* 0x000fe20000000a00 */
[----:B------:R-:W-:Y:S01]  /*1070*/  ULDC.64 UR6, c[0x4][0x8] ;  /* 0x0100020000067ab9 */ /* 0x000fe20000000a00 */
[----:B01----:R-:W-:Y:S01]  /*1080*/  IMAD.U32 R4, RZ, RZ, UR4 ;  /* 0x00000004ff047e24 */ /* 0x003fe2000f8e00ff */
[----:B------:R0:W1:Y:S01]  /*1090*/  LDC.64 R14, c[0x4][R0] ;  /* 0x01000000000e7b82 */ /* 0x0000620000000a00 */
[----:B------:R-:W-:Y:S01]  /*10a0*/  IMAD.U32 R5, RZ, RZ, UR5 ;  /* 0x00000005ff057e24 */ /* 0x000fe2000f8e00ff */
[----:B------:R-:W-:Y:S01]  /*10b0*/  ULDC.64 UR4, c[0x4][0x70] ;  /* 0x01001c0000047ab9 */ /* 0x000fe20000000a00 */
[----:B------:R-:W-:Y:S02]  /*10c0*/  IMAD.U32 R10, RZ, RZ, UR6 ;  /* 0x00000006ff0a7e24 */ /* 0x000fe4000f8e00ff */
[----:B------:R-:W-:Y:S02]  /*10d0*/  IMAD.U32 R6, RZ, RZ, UR4 ;  /* 0x00000004ff067e24 */ /* 0x000fe4000f8e00ff */
[----:B------:R-:W-:-:S02]  /*10e0*/  IMAD.U32 R7, RZ, RZ, UR5 ;  /* 0x00000005ff077e24 */ /* 0x000fc4000f8e00ff */
[----:B------:R-:W-:Y:S02]  /*10f0*/  IMAD.U32 R11, RZ, RZ, UR7 ;  /* 0x00000007ff0b7e24 */ /* 0x000fe4000f8e00ff */
[----:B------:R-:W-:Y:S02]  /*1100*/  IMAD.MOV.U32 R8, RZ, RZ, 0x1e1 ;  /* 0x000001e1ff087424 */ /* 0x000fe400078e00ff */
[----:B------:R-:W-:Y:S02]  /*1110*/  IMAD.MOV.U32 R12, RZ, RZ, 0x1 ;  /* 0x00000001ff0c7424 */ /* 0x000fe400078e00ff */
[----:B0-----:R-:W-:-:S07]  /*1120*/  IMAD.MOV.U32 R13, RZ, RZ, RZ ;  /* 0x000000ffff0d7224 */ /* 0x001fce00078e00ff */
[----:B------:R-:W-:-:S07]  /*1130*/  LEPC R20, `(.L_x_13) ;  /* 0x000000001014794e */ /* 0x000fce0000000000 */
[----:B-1---5:R-:W-:Y:S05]  /*1140*/  CALL.ABS.NOINC R14 ;  /* 0x000000000e007343 */ /* 0x022fea0003c00000 */
.L_x_13:
[----:B------:R-:W-:-:S04]  /*1150*/  LOP3.LUT R0, R19, 0x1, RZ, 0xfc, !PT ;  /* 0x0000000113007812 */ /* 0x000fc800078efcff */
[----:B------:R-:W-:-:S13]  /*1160*/  ISETP.NE.AND P0, PT, R0, 0x3, PT ;  /* 0x000000030000780c */ /* 0x000fda0003f05270 */
[----:B------:R-:W-:Y:S05]  /*1170*/  @!P0 BRA `(.L_x_14) ;  /* 0x0000000000048947 */ /* 0x000fea0003800000 */
[----:B------:R-:W-:Y:S01]  /*1180*/  BPT.TRAP 0x1 ;  /* 0x000000040000795c */ /* 0x000fe20000300000 */
.L_x_14:
[----:B------:R-:W2:Y:S01]  /*1190*/  S2UR UR5, SR_CgaCtaId ;  /* 0x00000000000579c3 */ /* 0x000ea20000008800 */
[----:B------:R-:W-:Y:S01]  /*11a0*/  UMOV UR4, 0x400 ;  /* 0x0000040000047882 */ /* 0x000fe20000000000 */
[----:B------:R-:W-:Y:S02]  /*11b0*/  IMAD.U32 R0, RZ, RZ, UR38 ;  /* 0x00000026ff007e24 */ /* 0x000fe4000f8e00ff */
[----:B------:R-:W-:-:S03]  /*11c0*/  IMAD.U32 R3, RZ, RZ, UR39 ;  /* 0x00000027ff037e24 */ /* 0x000fc6000f8e00ff */
[----:B------:R-:W-:Y:S01]  /*11d0*/  SHF.L.U32 R0, R0, 0x1f, RZ ;  /* 0x0000001f00007819 */ /* 0x000fe200000006ff */
[----:B--2---:R-:W-:-:S06]  /*11e0*/  ULEA UR4, UR5, UR4, 0x18 ;  /* 0x0000000405047291 */ /* 0x004fcc000f8ec03f */
[----:B------:R-:W-:-:S04]  /*11f0*/  IMAD.U32 R6, RZ, RZ, UR4 ;  /* 0x00000004ff067e24 */ /* 0x000fc8000f8e00ff */
[----:B------:R-:W-:-:S04]  /*1200*/  IMAD R3, R3, 0x8, R6 ;  /* 0x0000000803037824 */ /* 0x000fc800078e0206 */
[----:B------:R2:W3:Y:S01]  /*1210*/  SYNCS.PHASECHK.TRANS64.TRYWAIT P1, [R3+URZ], R0 ;  /* 0x00000000030075a7 */ /* 0x0004e2000802017f */
[----:B------:R-:W-:Y:S05]  /*1220*/  @!P0 BRA `(.L_x_15) ;  /* 0x0000000000048947 */ /* 0x000fea0003800000 */
[----:B------:R-:W-:Y:S01]  /*1230*/  BPT.TRAP 0x1 ;  /* 0x000000040000795c */ /* 0x000fe20000300000 */
.L_x_15:
[----:B---3--:R-:W-:Y:S05]  /*1240*/  @P1 BRA `(.L_x_16) ;  /* 0x0000000000081947 */ /* 0x008fea0003800000 */
[----:B------:R-:W3:Y:S02]  /*1250*/  SYNCS.PHASECHK.TRANS64.TRYWAIT P1, [R3+URZ], R0 ;  /* 0x00000000030075a7 */ /* 0x000ee4000802017f */
[----:B---3--:R-:W-:Y:S05]  /*1260*/  @!P1 BRA `(.L_x_17) ;  /* 0x0000004000ac9947 */ /* 0x008fea0003800000 */
.L_x_16:
[----:B------:R-:W-:-:S04]  /*1270*/  UISETP.LT.AND UP0, UPT, UR40, 0x1, UPT ;  /* 0x000000012800788c */ /* 0x000fc8000bf01270 */
[----:B------:R-:W-:-:S06]  /*1280*/  USEL UR4, UR40, 0x1, UP0 ;  /* 0x0000000128047887 */ /* 0x000fcc0008000000 */
[----:B--23--:R-:W-:Y:S01]  /*1290*/  IMAD.U32 R0, RZ, RZ, UR4 ;  /* 0x00000004ff007e24 */ /* 0x00cfe2000f8e00ff */
[----:B------:R-:W-:Y:S05]  /*12a0*/  WARPSYNC.ALL ;  /* 0x0000000000007948 */ /* 0x000fea0003800000 */
[----:B------:R-:W-:-:S04]  /*12b0*/  IADD3 R0, -R0, UR40, RZ ;  /* 0x0000002800007c10 */ /* 0x000fc8000fffe1ff */
[----:B------:R-:W-:Y:S02]  /*12c0*/  ISETP.GE.AND P1, PT, R0, 0x1, PT ;  /* 0x000000010000780c */ /* 0x000fe40003f26270 */
[----:B------:R-:W-:Y:S01]  /*12d0*/  R2UR UR4, R6 ;  /* 0x00000000060472ca */ /* 0x000fe200000e0000 */
[----:B------:R-:W-:Y:S01]  /*12e0*/  ULOP3.LUT UR41, UR41, 0x10000, URZ, 0xfc, !UPT ;  /* 0x0001000029297892 */ /* 0x000fe2000f8efc3f */
[----:B------:R-:W-:Y:S01]  /*12f0*/  WARPGROUP.ARRIVE ;  /* 0x00000000000079c5 */ /* 0x000fe20000000000 */
[----:B------:R-:W-:Y:S01]  /*1300*/  UMOV UR5, 0x80000020 ;  /* 0x8000002000057882 */ /* 0x000fe20000000000 */
[----:B------:R-:W-:-:S09]  /*1310*/  UMOV UR7, 0x80000020 ;  /* 0x8000002000077882 */ /* 0x000fd20000000000 */
[----:B------:R-:W-:-:S04]  /*1320*/  UIADD3 UR4, UR4, 0xa100, URZ ;  /* 0x0000a10004047890 */ /* 0x000fc8000fffe03f */
[----:B------:R-:W-:-:S04]  /*1330*/  USHF.R.U32.HI UR4, URZ, 0x4, UR4 ;  /* 0x000000043f047899 */ /* 0x000fc80008011604 */
[----:B------:R-:W-:-:S04]  /*1340*/  ULOP3.LUT UR4, UR4, 0x3fff, URZ, 0xc0, !UPT ;  /* 0x00003fff04047892 */ /* 0x000fc8000f8ec03f */
[----:B------:R-:W-:Y:S02]  /*1350*/  ULOP3.LUT UR9, UR4, 0x10000, URZ, 0xfc, !UPT ;  /* 0x0001000004097892 */ /* 0x000fe4000f8efc3f */
[----:B------:R-:W-:Y:S02]  /*1360*/  ULEA UR4, UR39, UR41, 0x9 ;  /* 0x0000002927047291 */ /* 0x000fe4000f8e483f */
[----:B------:R-:W-:-:S09]  /*1370*/  ULEA UR6, UR39, UR9, 0x8 ;  /* 0x0000000927067291 */ /* 0x000fd2000f8e403f */
[----:B------:R-:W-:Y:S01]  /*1380*/  IGMMA.64x64x32.S8.S8 R24, gdesc[UR4], RZ, !UPT, gsb0 ;  /* 0x01e00000041879f1 */ /* 0x000fe2000c0410ff */
[----:B------:R-:W-:Y:S02]  /*1390*/  UIADD3 UR4, UR4, 0x2, URZ ;  /* 0x0000000204047890 */ /* 0x000fe4000fffe03f */
[----:B------:R-:W-:Y:S01]  /*13a0*/  UIADD3 UR6, UR6, 0x2, URZ ;  /* 0x0000000206067890 */ /* 0x000fe2000fffe03f */
[----:B------:R-:W-:Y:S01]  /*13b0*/  UMOV UR5, 0x80000020 ;  /* 0x8000002000057882 */ /* 0x000fe20000000000 */
[----:B------:R-:W-:Y:S01]  /*13c0*/  UMOV UR7, 0x80000020 ;  /* 0x8000002000077882 */ /* 0x000fe20000000000 */
[----:B------:R-:W-:Y:S02]  /*13d0*/  WARPGROUP.DEPBAR.LE gsb0, 0x0 ;  /* 0x00008000000079c5 */ /* 0x000fe40000010000 */
[----:B------:R-:W-:-:S06]  /*13e0*/  WARPGROUP.ARRIVE ;  /* 0x00000000000079c5 */ /* 0x000fcc0000000000 */
[----:B------:R-:W-:Y:S03]  /*13f0*/  IGMMA.64x64x32.S8.S8 R24, gdesc[UR4], R24, gsb0 ;  /* 0x01e00000041879f1 */ /* 0x000fe60008041018 */
[----:B------:R-:W-:Y:S02]  /*1400*/  WARPGROUP.DEPBAR.LE gsb0, 0x0 ;  /* 0x00008000000079c5 */ /* 0x000fe40000010000 */
[----:B------:R-:W-:Y:S05]  /*1410*/  @!P1 BRA `(.L_x_18) ;  /* 0x0000000000e09947 */ /* 0x000fea0003800000 */
[----:B------:R-:W-:Y:S02]  /*1420*/  UIADD3 UR4, UR39, 0x1, URZ ;  /* 0x0000000127047890 */ /* 0x000fe4000fffe03f */
[----:B------:R-:W-:Y:S02]  /*1430*/  IMAD.U32 R3, RZ, RZ, UR39 ;  /* 0x00000027ff037e24 */ /* 0x000fe4000f8e00ff */
[----:B------:R-:W-:-:S04]  /*1440*/  UISETP.NE.AND UP0, UPT, UR4, 0x5, UPT ;  /* 0x000000050400788c */ /* 0x000fc8000bf05270 */
[----:B------:R-:W-:Y:S02]  /*1450*/  USEL UR5, URZ, 0x1, UP0 ;  /* 0x000000013f057887 */ /* 0x000fe40008000000 */
[----:B------:R-:W-:Y:S02]  /*1460*/  USEL UR8, UR4, URZ, UP0 ;  /* 0x0000003f04087287 */ /* 0x000fe40008000000 */
[----:B------:R-:W-:-:S06]  /*1470*/  ULOP3.LUT UR5, UR38, UR5, URZ, 0x3c, !UPT ;  /* 0x0000000526057292 */ /* 0x000fcc000f8e3c3f */
[----:B------:R-:W-:-:S07]  /*1480*/  IMAD.U32 R7, RZ, RZ, UR5 ;  /* 0x00000005ff077e24 */ /* 0x000fce000f8e00ff */
.L_x_25:
[----:B------:R-:W-:Y:S05]  /*1490*/  @!P0 BRA `(.L_x_19) ;  /* 0x0000000000048947 */ /* 0x000fea0003800000 */
[----:B------:R-:W-:Y:S01]  /*14a0*/  BPT.TRAP 0x1 ;  /* 0x000000040000795c */ /* 0x000fe20000300000 */
.L_x_19:
[----:B------:R-:W2:Y:S01]  /*14b0*/  S2UR UR5, SR_CgaCtaId ;  /* 0x00000000000579c3 */ /* 0x000ea20000008800 */
[----:B------:R-:W-:Y:S01]  /*14c0*/  UMOV UR4, 0x400 ;  /* 0x0000040000047882 */ /* 0x000fe20000000000 */
[----:B01----:R-:W-:Y:S01]  /*14d0*/  IMAD.U32 R5, RZ, RZ, UR8 ;  /* 0x00000008ff057e24 */ /* 0x003fe2000f8e00ff */
[----:B------:R-:W-:Y:S01]  /*14e0*/  SHF.L.U32 R4, R7, 0x1f, RZ ;  /* 0x0000001f07047819 */ /* 0x000fe200000006ff */
[----:B--2---:R-:W-:-:S06]  /*14f0*/  ULEA UR4, UR5, UR4, 0x18 ;  /* 0x0000000405047291 */ /* 0x004fcc000f8ec03f */
[----:B------:R-:W-:-:S04]  /*1500*/  IMAD.U32 R6, RZ, RZ, UR4 ;  /* 0x00000004ff067e24 */ /* 0x000fc8000f8e00ff */
[----:B------:R-:W-:-:S04]  /*1510*/  IMAD R5, R5, 0x8, R6 ;  /* 0x0000000805057824 */ /* 0x000fc800078e0206 */
[----:B------:R0:W1:Y:S01]  /*1520*/  SYNCS.PHASECHK.TRANS64.TRYWAIT P1, [R5+URZ], R4 ;  /* 0x00000004050075a7 */ /* 0x000062000802017f */
[----:B------:R-:W-:Y:S05]  /*1530*/  @!P0 BRA `(.L_x_20) ;  /* 0x0000000000048947 */ /* 0x000fea0003800000 */
[----:B------:R-:W-:Y:S01]  /*1540*/  BPT.TRAP 0x1 ;  /* 0x000000040000795c */ /* 0x000fe20000300000 */
.L_x_20:
[----:B-1----:R-:W-:Y:S05]  /*1550*/  @P1 BRA `(.L_x_21) ;  /* 0x0000000000081947 */ /* 0x002fea0003800000 */
[----:B------:R-:W1:Y:S02]  /*1560*/  SYNCS.PHASECHK.TRANS64.TRYWAIT P1, [R5+URZ], R4 ;  /* 0x00000004050075a7 */ /* 0x000e64000802017f */
[----:B-1----:R-:W-:Y:S05]  /*1570*/  @!P1 BRA `(.L_x_22) ;  /* 0x0000003c00fc9947 */ /* 0x002fea0003800000 */
.L_x_21:
[----:B------:R-:W-:Y:S01]  /*1580*/  ULEA UR4, UR8, UR41, 0x9 ;  /* 0x0000002908047291 */ /* 0x000fe2000f8e483f */
[----:B------:R-:W-:Y:S01]  /*1590*/  WARPGROUP.ARRIVE ;  /* 0x00000000000079c5 */ /* 0x000fe20000000000 */
[----:B------:R-:W-:Y:S01]  /*15a0*/  ULEA UR6, UR8, UR9, 0x8 ;  /* 0x0000000908067291 */ /* 0x000fe2000f8e403f */
[----:B------:R-:W-:Y:S01]  /*15b0*/  UMOV UR5, 0x80000020 ;  /* 0x8000002000057882 */ /* 0x000fe20000000000 */
[----:B------:R-:W-:-:S07]  /*15c0*/  UMOV UR7, 0x80000020 ;  /* 0x8000002000077882 */ /* 0x000fce0000000000 */
[----:B------:R-:W-:Y:S01]  /*15d0*/  IGMMA.64x64x32.S8.S8 R24, gdesc[UR4], R24, gsb0 ;  /* 0x01e00000041879f1 */ /* 0x000fe20008041018 */
        /* <DEDUP_REMOVED lines=9> */
[----:B------:R-:W-:Y:S01]  /*1670*/  BPT.TRAP 0x1 ;  /* 0x000000040000795c */ /* 0x000fe20000300000 */
.L_x_23:
[----:B01----:R-:W-:Y:S01]  /*1680*/  IMAD R4, R3, 0x8, R6 ;  /* 0x0000000803047824 */ /* 0x003fe200078e0206 */
[----:B------:R-:W-:-:S03]  /*1690*/  ISETP.GT.U32.AND P1, PT, R19, 0x1, PT ;  /* 0x000000011300780c */ /* 0x000fc60003f24070 */
[----:B------:R-:W-:-:S05]  /*16a0*/  VIADD R4, R4, 0x28 ;  /* 0x0000002804047836 */ /* 0x000fca0000000000 */
[----:B------:R-:W-:-:S04]  /*16b0*/  PRMT R4, RZ, 0x654, R4 ;  /* 0x00000654ff047816 */ /* 0x000fc80000000004 */
[----:B------:R0:W-:Y:S01]  /*16c0*/  SYNCS.ARRIVE.TRANS64.RED.A1T0 RZ, [R4+URZ], RZ ;  /* 0x000000ff04ff79a7 */ /* 0x0001e2000810043f */
[----:B------:R-:W-:Y:S05]  /*16d0*/  @P1 BRA `(.L_x_24) ;  /* 0x0000000000041947 */ /* 0x000fea0003800000 */
[----:B------:R-:W-:Y:S01]  /*16e0*/  BPT.TRAP 0x1 ;  /* 0x000000040000795c */ /* 0x000fe20000300000 */
.L_x_24:
[----:B------:R-:W-:Y:S01]  /*16f0*/  UIADD3 UR8, UR8, 0x1, URZ ;  /* 0x0000000108087890 */ /* 0x000fe2000fffe03f */
[C---:B------:R-:W-:Y:S01]  /*1700*/  ISETP.GT.AND P2, PT, R0.reuse, 0x1, PT ;  /* 0x000000010000780c */ /* 0x040fe20003f44270 */
[----:B------:R-:W-:Y:S02]  /*1710*/  VIADD R3, R3, 0x1 ;  /* 0x0000000103037836 */ /* 0x000fe40000000000 */
[----:B------:R-:W-:Y:S01]  /*1720*/  UISETP.NE.AND UP0, UPT, UR8, 0x5, UPT ;  /* 0x000000050800788c */ /* 0x000fe2000bf05270 */
[----:B------:R-:W-:Y:S02]  /*1730*/  VIADD R0, R0, 0xffffffff ;  /* 0xffffffff00007836 */ /* 0x000fe40000000000 */
[C---:B------:R-:W-:Y:S01]  /*1740*/  ISETP.NE.AND P1, PT, R3.reuse, 0x5, PT ;  /* 0x000000050300780c */ /* 0x040fe20003f25270 */
[----:B------:R-:W-:Y:S02]  /*1750*/  USEL UR4, URZ, 0x1, UP0 ;  /* 0x000000013f047887 */ /* 0x000fe40008000000 */
[----:B------:R-:W-:Y:S01]  /*1760*/  USEL UR8, UR8, URZ, UP0 ;  /* 0x0000003f08087287 */ /* 0x000fe20008000000 */
[----:B------:R-:W-:-:S03]  /*1770*/  SEL R3, R3, RZ, P1 ;  /* 0x000000ff03037207 */ /* 0x000fc60000800000 */
[----:B------:R-:W-:Y:S01]  /*1780*/  LOP3.LUT R7, R7, UR4, RZ, 0x3c, !PT ;  /* 0x0000000407077c12 */ /* 0x000fe2000f8e3cff */
[----:B------:R-:W-:Y:S07]  /*1790*/  @P2 BRA `(.L_x_25) ;  /* 0xfffffffc003c2947 */ /* 0x000fee000383ffff */
.L_x_18:
[----:B------:R-:W2:Y:S02]  /*17a0*/  LDC R0, c[0x0][0x28c] ;  /* 0x0000a300ff007b82 */ /* 0x000ea40000000800 */
[----:B--2---:R-:W-:-:S13]  /*17b0*/  ISETP.GE.AND P1, PT, R0, 0x1, PT ;  /* 0x000000010000780c */ /* 0x004fda0003f26270 */
[----:B------:R-:W-:Y:S05]  /*17c0*/  @!P1 BRA `(.L_x_26) ;  /* 0x0000000000409947 */ /* 0x000fea0003800000 */
[----:B------:R-:W-:Y:S05]  /*17d0*/  @!P0 BRA `(.L_x_27) ;  /* 0x0000000000048947 */ /* 0x000fea0003800000 */
[----:B------:R-:W-:Y:S01]  /*17e0*/  BPT.TRAP 0x1 ;  /* 0x000000040000795c */ /* 0x000fe20000300000 */
.L_x_27:
[----:B------:R-:W-:Y:S01]  /*17f0*/  UISETP.LT.AND UP0, UPT, UR40, 0x1, UPT ;  /* 0x000000012800788c */ /* 0x000fe2000bf01270 */
[----:B------:R-:W-:-:S03]  /*1800*/  ISETP.GT.U32.AND P0, PT, R19, 0x1, PT ;  /* 0x000000011300780c */ /* 0x000fc60003f04070 */
[----:B------:R-:W-:-:S04]  /*1810*/  USEL UR6, UR40, 0x1, UP0 ;  /* 0x0000000128067887 */ /* 0x000fc80008000000 */
[----:B------:R-:W-:-:S04]  /*1820*/  UIADD3 UR6, UR39, UR40, -UR6 ;  /* 0x0000002827067290 */ /* 0x000fc8000fffe806 */
[----:B------:R-:W-:-:S04]  /*1830*/  UIMAD.WIDE.U32 UR4, UR6, -0x33333333, URZ ;  /* 0xcccccccd060478a5 */ /* 0x000fc8000f8e003f */
[----:B------:R-:W-:-:S04]  /*1840*/  USHF.R.U32.HI UR4, URZ, 0x2, UR5 ;  /* 0x000000023f047899 */ /* 0x000fc80008011605 */
[----:B------:R-:W-:-:S06]  /*1850*/  UIMAD UR6, UR4, -0x5, UR6 ;  /* 0xfffffffb040678a4 */ /* 0x000fcc000f8e0206 */
[----:B------:R-:W-:-:S04]  /*1860*/  IMAD.U32 R3, RZ, RZ, UR6 ;  /* 0x00000006ff037e24 */ /* 0x000fc8000f8e00ff */
[----:B------:R-:W-:-:S04]  /*1870*/  IMAD R0, R3, 0x8, R6 ;  /* 0x0000000803007824 */ /* 0x000fc800078e0206 */
[----:B------:R-:W-:-:S05]  /*1880*/  VIADD R0, R0, 0x28 ;  /* 0x0000002800007836 */ /* 0x000fca0000000000 */
[----:B------:R-:W-:-:S04]  /*1890*/  PRMT R0, RZ, 0x654, R0 ;  /* 0x00000654ff007816 */ /* 0x000fc80000000000 */
[----:B------:R2:W-:Y:S01]  /*18a0*/  SYNCS.ARRIVE.TRANS64.RED.A1T0 RZ, [R0+URZ], RZ ;  /* 0x000000ff00ff79a7 */ /* 0x0005e2000810043f */
[----:B------:R-:W-:Y:S05]  /*18b0*/  @P0 BRA `(.L_x_26) ;  /* 0x0000000000040947 */ /* 0x000fea0003800000 */
[----:B------:R-:W-:Y:S01]  /*18c0*/  BPT.TRAP 0x1 ;  /* 0x000000040000795c */ /* 0x000fe20000300000 */
.L_x_26:
[----:B------:R-:W3:Y:S01]  /*18d0*/  LDC R8, c[0x0][0x288] ;  /* 0x0000a200ff087b82 */ /* 0x000ee20000000800 */
[----:B01----:R-:W-:Y:S01]  /*18e0*/  LOP3.LUT R4, R18, 0x60, RZ, 0xc0, !PT ;  /* 0x0000006012047812 */ /* 0x003fe200078ec0ff */
[----:B------:R-:W-:Y:S01]  /*18f0*/  IMAD.SHL.U32 R7, R58, 0x40, RZ ;  /* 0x000000403a077824 */ /* 0x000fe200078e00ff */
[----:B------:R-:W-:Y:S01]  /*1900*/  UIADD3 UR39, UR40, UR39, URZ ;  /* 0x0000002728277290 */ /* 0x000fe2000fffe03f */
[----:B--2---:R-:W-:Y:S01]  /*1910*/  SHF.R.U32.HI R0, RZ, 0x2, R18 ;  /* 0x00000002ff007819 */ /* 0x004fe20000011612 */
[----:B------:R-:W-:Y:S01]  /*1920*/  IMAD.SHL.U32 R13, R57, 0x80, RZ ;  /* 0x00000080390d7824 */ /* 0x000fe200078e00ff */
[----:B------:R-:W-:Y:S01]  /*1930*/  SHF.R.U32.HI R6, RZ, 0x1, R4 ;  /* 0x00000001ff067819 */ /* 0x000fe20000011604 */
[----:B------:R-:W-:Y:S01]  /*1940*/  UISETP.GT.U32.AND UP0, UPT, UR39, 0x4, UPT ;  /* 0x000000042700788c */ /* 0x000fe2000bf04070 */
[----:B------:R-:W-:Y:S01]  /*1950*/  LOP3.LUT R4, R18, 0x3, RZ, 0xc0, !PT ;  /* 0x0000000312047812 */ /* 0x000fe200078ec0ff */
[----:B------:R-:W-:Y:S01]  /*1960*/  ULDC UR7, c[0x0][0x284] ;  /* 0x0000a10000077ab9 */ /* 0x000fe20000000800 */
[----:B------:R-:W-:Y:S01]  /*1970*/  SHF.R.U32.HI R5, RZ, 0x7, R18 ;  /* 0x00000007ff057819 */ /* 0x000fe20000011612 */
[----:B------:R-:W-:Y:S01]  /*1980*/  UISETP.LT.U32.AND UP0, UPT, UR40, 0x5, UP0 ;  /* 0x000000052800788c */ /* 0x000fe20008701070 */
[----:B------:R-:W-:Y:S01]  /*1990*/  LOP3.LUT R3, R0, 0x7, RZ, 0xc0, !PT ;  /* 0x0000000700037812 */ /* 0x000fe200078ec0ff */
[----:B------:R-:W-:Y:S01]  /*19a0*/  UISETP.GE.U32.AND UP1, UPT, UR40, 0x5, UPT ;  /* 0x000000052800788c */ /* 0x000fe2000bf26070 */
[----:B------:R-:W-:Y:S01]  /*19b0*/  LOP3.LUT R0, R5, 0x1, RZ, 0xc0, !PT ;  /* 0x0000000105007812 */ /* 0x000fe200078ec0ff */
[----:B------:R-:W-:Y:S01]  /*19c0*/  ULDC.64 UR8, c[0x0][0x5d0] ;  /* 0x0001740000087ab9 */ /* 0x000fe20000000a00 */
[----:B------:R-:W-:Y:S01]  /*19d0*/  SHF.R.S32.HI R14, RZ, 0x1f, R59 ;  /* 0x0000001fff0e7819 */ /* 0x000fe2000001143b */
[----:B------:R-:W-:Y:S01]  /*19e0*/  UIMAD.WIDE.U32 UR4, UR39, -0x33333333, URZ ;  /* 0xcccccccd270478a5 */ /* 0x000fe2000f8e003f */
[----:B------:R-:W-:Y:S01]  /*19f0*/  IADD3 R5, RZ, -R6, -R3 ;  /* 0x80000006ff057210 */ /* 0x000fe20007ffe803 */
[----:B------:R-:W-:Y:S01]  /*1a00*/  IMAD.SHL.U32 R10, R0, 0x40, RZ ;  /* 0x00000040000a7824 */ /* 0x000fe200078e00ff */
[----:B------:R-:W-:-:S02]  /*1a10*/  USEL UR6, URZ, 0x1, !UP0 ;  /* 0x000000013f067887 */ /* 0x000fc4000c000000 */
[----:B------:R-:W-:Y:S01]  /*1a20*/  USHF.R.U32.HI UR4, URZ, 0x2, UR5 ;  /* 0x000000023f047899 */ /* 0x000fe20008011605 */
[----:B------:R-:W-:Y:S01]  /*1a30*/  IMAD R0, R0, -0x40, R5 ;  /* 0xffffffc000007824 */ /* 0x000fe200078e0205 */
[----:B---3--:R-:W-:Y:S01]  /*1a40*/  ISETP.GE.AND P0, PT, R7, R8, PT ;  /* 0x000000080700720c */ /* 0x008fe20003f06270 */
[----:B------:R-:W-:Y:S01]  /*1a50*/  IMAD R12, R4, -0x2, R8 ;  /* 0xfffffffe040c7824 */ /* 0x000fe200078e0208 */
[----:B------:R-:W-:Y:S01]  /*1a60*/  ULOP3.LUT UR38, UR38, UR6, URZ, 0x3c, !UPT ;  /* 0x0000000626267292 */ /* 0x000fe2000f8e3c3f */
[----:B------:R-:W-:Y:S01]  /*1a70*/  IMAD.SHL.U32 R8, R18, 0x2, RZ ;  /* 0x0000000212087824 */ /* 0x000fe200078e00ff */
[----:B------:R-:W-:Y:S01]  /*1a80*/  ISETP.GE.OR P0, PT, R13, UR7, P0 ;  /* 0x000000070d007c0c */ /* 0x000fe20008706670 */
[----:B------:R-:W-:Y:S01]  /*1a90*/  IMAD R4, R14, UR8, RZ ;  /* 0x000000080e047c24 */ /* 0x000fe2000f8e02ff */
[----:B------:R-:W-:Y:S01]  /*1aa0*/  LOP3.LUT R3, R10, 0x40, R3, 0xe2, !PT ;  /* 0x000000400a037812 */ /* 0x000fe200078ee203 */
[----:B------:R-:W-:Y:S01]  /*1ab0*/  IMAD.WIDE R10, R57, 0x80, RZ ;  /* 0x00000080390a7825 */ /* 0x000fe200078e02ff */
[----:B------:R-:W-:Y:S01]  /*1ac0*/  LOP3.LUT R8, R7, 0x6, R8, 0xf8, !PT ;  /* 0x0000000607087812 */ /* 0x000fe200078ef808 */
[----:B------:R-:W-:Y:S01]  /*1ad0*/  UIMAD UR39, UR4, -0x5, UR39 ;  /* 0xfffffffb042778a4 */ /* 0x000fe2000f8e0227 */
[----:B------:R-:W-:Y:S01]  /*1ae0*/  IADD3 R20, -R13, UR7, R0 ;  /* 0x000000070d147c10 */ /* 0x000fe2000fffe100 */
[----:B------:R-:W-:Y:S01]  /*1af0*/  IMAD R15, R59, UR9, R4 ;  /* 0x000000093b0f7c24 */ /* 0x000fe2000f8e0204 */
[----:B------:R-:W-:Y:S01]  /*1b00*/  SHF.R.S32.HI R9, RZ, 0x1f, R8 ;  /* 0x0000001fff097819 */ /* 0x000fe20000011408 */
[----:B------:R-:W-:Y:S01]  /*1b10*/  @UP1 ULOP3.LUT UR38, UR38, 0x1, UR4, 0x78, !UPT ;  /* 0x0000000126261892 */ /* 0x000fe2000f8e7804 */
[----:B------:R-:W-:Y:S01]  /*1b20*/  LOP3.LUT R65, R10, R3, R6, 0xfe, !PT ;  /* 0x000000030a417212 */ /* 0x000fe200078efe06 */
[----:B------:R-:W-:-:S02]  /*1b30*/  IMAD.IADD R58, R12, 0x1, -R7 ;  /* 0x000000010c3a7824 */ /* 0x000fc400078e0a07 */
[----:B------:R-:W-:-:S04]  /*1b40*/  IMAD.WIDE.U32 R4, R59, UR8, R8 ;  /* 0x000000083b047c25 */ /* 0x000fc8000f8e0008 */
[----:B------:R-:W-:Y:S02]  /*1b50*/  IMAD.IADD R5, R5, 0x1, R15 ;  /* 0x0000000105057824 */ /* 0x000fe400078e020f */
[----:B------:R-:W-:Y:S01]  /*1b60*/  IMAD.MOV.U32 R57, RZ, RZ, -0x1 ;  /* 0xffffffffff397424 */ /* 0x000fe200078e00ff */
[----:B------:R-:W-:Y:S06]  /*1b70*/  @P0 BRA `(.L_x_28) ;  /* 0x0000001c00100947 */ /* 0x000fec0003800000 */
[----:B------:R-:W0:Y:S01]  /*1b80*/  LDC.64 R12, c[0x0][0x5c8] ;  /* 0x00017200ff0c7b82 */ /* 0x000e220000000a00 */
[----:B------:R-:W-:Y:S01]  /*1b90*/  ULDC.64 UR4, c[0x0][0x5c0] ;  /* 0x0001700000047ab9 */ /* 0x000fe20000000a00 */
[----:B------:R-:W-:Y:S01]  /*1ba0*/  BSSY B0, `(.L_x_28) ;  /* 0x00001c1000007945 */ /* 0x000fe20003800000 */
[-C--:B0-----:R-:W-:Y:S02]  /*1bb0*/  IMAD R0, R11, R12.reuse, RZ ;  /* 0x0000000c0b007224 */ /* 0x081fe400078e02ff */
[----:B------:R-:W-:-:S04]  /*1bc0*/  IMAD.WIDE.U32 R4, R65, R12, R4 ;  /* 0x0000000c41047225 */ /* 0x000fc800078e0004 */
[----:B------:R-:W-:Y:S01]  /*1bd0*/  IMAD R3, R65, R13, R0 ;  /* 0x0000000d41037224 */ /* 0x000fe200078e0200 */
[----:B------:R-:W-:-:S03]  /*1be0*/  IADD3 R6, P0, R4, UR4, RZ ;  /* 0x0000000404067c10 */ /* 0x000fc6000ff1e0ff */
[----:B------:R-:W-:Y:S01]  /*1bf0*/  IMAD.IADD R3, R5, 0x1, R3 ;  /* 0x0000000105037824 */ /* 0x000fe200078e0203 */
[----:B------:R-:W-:-:S04]  /*1c00*/  LEA R4, P1, R12, R6, 0x3 ;  /* 0x000000060c047211 */ /* 0x000fc800078218ff */
[----:B------:R-:W-:Y:S02]  /*1c10*/  IADD3.X R7, R3, UR5, RZ, P0, !PT ;  /* 0x0000000503077c10 */ /* 0x000fe400087fe4ff */
[----:B-----5:R-:W-:Y:S02]  /*1c20*/  ISETP.NE.AND P0, PT, R23, RZ, PT ;  /* 0x000000ff1700720c */ /* 0x020fe40003f05270 */
[----:B------:R-:W-:-:S11]  /*1c30*/  LEA.HI.X R5, R12, R7, R13, 0x3, P1 ;  /* 0x000000070c057211 */ /* 0x000fd600008f1c0d */
[----:B------:R-:W-:Y:S05]  /*1c40*/  @!P0 BRA `(.L_x_29) ;  /* 0x0000001400188947 */ /* 0x000fea0003800000 */
[----:B------:R-:W0:Y:S01]  /*1c50*/  LDC.64 R60, c[0x0][0x5b0] ;  /* 0x00016c00ff3c7b82 */ /* 0x000e220000000a00 */
[----:B------:R-:W-:Y:S01]  /*1c60*/  ULDC.64 UR4, c[0x0][0x5b8] ;  /* 0x00016e0000047ab9 */ /* 0x000fe20000000a00 */
[----:B------:R-:W-:Y:S01]  /*1c70*/  ISETP.GE.AND P3, PT, R58, 0x1, PT ;  /* 0x000000013a00780c */ /* 0x000fe20003f66270 */
[----:B------:R-:W-:Y:S01]  /*1c80*/  IMAD R0, R14, UR4, RZ ;  /* 0x000000040e007c24 */ /* 0x000fe2000f8e02ff */
[----:B------:R-:W-:Y:S01]  /*1c90*/  BSSY B1, `(.L_x_30) ;  /* 0x000000e000017945 */ /* 0x000fe20003800000 */
[C---:B------:R-:W-:Y:S01]  /*1ca0*/  IMAD.WIDE.U32 R14, R59.reuse, UR4, R8 ;  /* 0x000000043b0e7c25 */ /* 0x040fe2000f8e0008 */
[----:B------:R-:W-:Y:S02]  /*1cb0*/  ISETP.LT.OR P1, PT, R20, 0x1, !P3 ;  /* 0x000000011400780c */ /* 0x000fe40005f21670 */
[----:B------:R-:W1:Y:S01]  /*1cc0*/  LDC.64 R62, c[0x0][0x5a8] ;  /* 0x00016a00ff3e7b82 */ /* 0x000e620000000a00 */
[----:B------:R-:W-:Y:S02]  /*1cd0*/  IMAD R13, R59, UR5, R0 ;  /* 0x000000053b0d7c24 */ /* 0x000fe4000f8e0200 */
[----:B------:R-:W-:-:S02]  /*1ce0*/  IMAD.MOV.U32 R12, RZ, RZ, R14 ;  /* 0x000000ffff0c7224 */ /* 0x000fc400078e000e */
[----:B------:R-:W-:Y:S02]  /*1cf0*/  IMAD.IADD R13, R15, 0x1, R13 ;  /* 0x000000010f0d7824 */ /* 0x000fe400078e020d */
[-C--:B0-----:R-:W-:Y:S02]  /*1d00*/  IMAD R10, R11, R60.reuse, RZ ;  /* 0x0000003c0b0a7224 */ /* 0x081fe400078e02ff */
[----:B------:R-:W-:-:S04]  /*1d10*/  IMAD.WIDE.U32 R8, R65, R60, R12 ;  /* 0x0000003c41087225 */ /* 0x000fc800078e000c */
[----:B------:R-:W-:Y:S01]  /*1d20*/  IMAD R21, R65, R61, R10 ;  /* 0x0000003d41157224 */ /* 0x000fe200078e020a */
[----:B-1----:R-:W-:-:S04]  /*1d30*/  IADD3 R8, P0, R8, R62, RZ ;  /* 0x0000003e08087210 */ /* 0x002fc80007f1e0ff */
[----:B------:R-:W-:Y:S01]  /*1d40*/  IADD3.X R9, R63, R9, R21, P0, !PT ;  /* 0x000000093f097210 */ /* 0x000fe200007fe415 */
[----:B------:R-:W-:Y:S08]  /*1d50*/  @P1 BRA `(.L_x_31) ;  /* 0x0000000000041947 */ /* 0x000ff00003800000 */
[----:B------:R0:W5:Y:S02]  /*1d60*/  LDG.E.U8 R56, desc[UR36][R8.64] ;  /* 0x0000002408387981 */ /* 0x000164000c1e1100 */
.L_x_31:
[----:B------:R-:W-:Y:S05]  /*1d70*/  BSYNC B1 ;  /* 0x0000000000017941 */ /* 0x000fea0003800000 */
.L_x_30:
[----:B-----5:R-:W-:Y:S01]  /*1d80*/  LOP3.LUT R0, R56, 0xffff, RZ, 0xc0, !PT ;  /* 0x0000ffff38007812 */ /* 0x020fe200078ec0ff */
[----:B------:R-:W-:Y:S01]  /*1d90*/  IMAD.SHL.U32 R10, R60, 0x8, RZ ;  /* 0x000000083c0a7824 */ /* 0x000fe200078e00ff */
[----:B------:R-:W-:Y:S01]  /*1da0*/  ISETP.GE.AND P2, PT, R58, 0x2, PT ;  /* 0x000000023a00780c */ /* 0x000fe20003f46270 */
[----:B------:R-:W-:Y:S01]  /*1db0*/  BSSY B1, `(.L_x_32) ;  /* 0x000000e000017945 */ /* 0x000fe20003800000 */
[----:B------:R-:W-:Y:S02]  /*1dc0*/  PRMT R0, R0, 0x8880, RZ ;  /* 0x0000888000007816 */ /* 0x000fe400000000ff */
[----:B------:R-:W-:Y:S02]  /*1dd0*/  ISETP.LT.OR P0, PT, R20, 0x1, !P2 ;  /* 0x000000011400780c */ /* 0x000fe40005701670 */
[----:B------:R-:W-:Y:S01]  /*1de0*/  SHF.L.U64.HI R11, R60, 0x3, R61 ;  /* 0x000000033c0b7819 */ /* 0x000fe2000001023d */
[----:B------:R-:W-:-:S04]  /*1df0*/  IMAD R3, R0, R23, RZ ;  /* 0x0000001700037224 */ /* 0x000fc800078e02ff */
[----:B------:R-:W-:Y:S02]  /*1e00*/  @!P1 IMAD R15, R24, R22, R3 ;  /* 0x00000016180f9224 */ /* 0x000fe400078e0203 */
[----:B------:R-:W-:-:S03]  /*1e10*/  IMAD.WIDE.U32 R10, R65, R60, R10 ;  /* 0x0000003c410a7225 */ /* 0x000fc600078e000a */
[----:B------:R1:W-:Y:S01]  /*1e20*/  @!P1 STG.E.U8 desc[UR36][R6.64], R15 ;  /* 0x0000000f06009986 */ /* 0x0003e2000c101124 */
[----:B------:R-:W-:Y:S01]  /*1e30*/  IADD3 R10, P4, P5, R14, R62, R10 ;  /* 0x0000003e0e0a7210 */ /* 0x000fe20007d9e00a */
[----:B------:R-:W-:Y:S01]  /*1e40*/  IMAD.IADD R14, R21, 0x1, R11 ;  /* 0x00000001150e7824 */ /* 0x000fe200078e020b */
[----:B------:R-:W-:Y:S11]  /*1e50*/  @P0 BRA `(.L_x_33) ;  /* 0x00000000000c0947 */ /* 0x000ff60003800000 */
[----:B------:R-:W2:Y:S02]  /*1e60*/  LDG.E.U8 R56, desc[UR36][R8.64+0x1] ;  /* 0x0000012408387981 */ /* 0x000ea4000c1e1100 */
[----:B--2---:R-:W-:-:S05]  /*1e70*/  PRMT R0, R56, 0x8880, RZ ;  /* 0x0000888038007816 */ /* 0x004fca00000000ff */
[----:B------:R-:W-:-:S07]  /*1e80*/  IMAD R3, R0, R23, RZ ;  /* 0x0000001700037224 */ /* 0x000fce00078e02ff */
.L_x_33:
[----:B------:R-:W-:Y:S05]  /*1e90*/  BSYNC B1 ;  /* 0x0000000000017941 */ /* 0x000fea0003800000 */
.L_x_32:
[----:B------:R-:W-:Y:S01]  /*1ea0*/  ISETP.LT.OR P3, PT, R20, 0x9, !P3 ;  /* 0x000000091400780c */ /* 0x000fe20005f61670 */
[----:B------:R-:W-:Y:S01]  /*1eb0*/  @!P0 IMAD R25, R25, R22, R3 ;  /* 0x0000001619198224 */ /* 0x000fe200078e0203 */
[C---:B------:R-:W-:Y:S01]  /*1ec0*/  ISETP.GE.AND P1, PT, R58.reuse, 0x9, PT ;  /* 0x000000093a00780c */ /* 0x040fe20003f26270 */
[----:B------:R-:W-:Y:S01]  /*1ed0*/  BSSY B1, `(.L_x_34) ;  /* 0x000000b000017945 */ /* 0x000fe20003800000 */
[----:B------:R-:W-:Y:S02]  /*1ee0*/  IADD3.X R11, R13, R63, R14, P4, P5 ;  /* 0x0000003f0d0b7210 */ /* 0x000fe400027ea40e */
[----:B------:R2:W-:Y:S01]  /*1ef0*/  @!P0 STG.E.U8 desc[UR36][R6.64+0x1], R25 ;  /* 0x0000011906008986 */ /* 0x0005e2000c101124 */
[----:B------:R-:W-:Y:S02]  /*1f00*/  ISETP.GE.AND P0, PT, R58, 0xa, PT ;  /* 0x0000000a3a00780c */ /* 0x000fe40003f06270 */
[C---:B------:R-:W-:Y:S02]  /*1f10*/  ISETP.LT.OR P2, PT, R20.reuse, 0x9, !P2 ;  /* 0x000000091400780c */ /* 0x040fe40005741670 */
[----:B------:R-:W-:-:S02]  /*1f20*/  ISETP.LT.OR P5, PT, R20, 0x1, !P1 ;  /* 0x000000011400780c */ /* 0x000fc40004fa1670 */
[----:B------:R-:W-:Y:S01]  /*1f30*/  ISETP.LT.OR P4, PT, R20, 0x1, !P0 ;  /* 0x000000011400780c */ /* 0x000fe20004781670 */
[----:B------:R-:W-:-:S12]  /*1f40*/  @P3 BRA `(.L_x_35) ;  /* 0x00000000000c3947 */ /* 0x000fd80003800000 */
[----:B------:R-:W3:Y:S02]  /*1f50*/  LDG.E.U8 R56, desc[UR36][R10.64] ;  /* 0x000000240a387981 */ /* 0x000ee4000c1e1100 */
[----:B---3--:R-:W-:-:S05]  /*1f60*/  PRMT R0, R56, 0x8880, RZ ;  /* 0x0000888038007816 */ /* 0x008fca00000000ff */
[----:B------:R-:W-:-:S07]  /*1f70*/  IMAD R3, R0, R23, RZ ;  /* 0x0000001700037224 */ /* 0x000fce00078e02ff */
.L_x_35:
[----:B------:R-:W-:Y:S05]  /*1f80*/  BSYNC B1 ;  /* 0x0000000000017941 */ /* 0x000fea0003800000 */
.L_x_34:
[----:B------:R-:W-:Y:S01]  /*1f90*/  @!P3 IMAD R13, R26, R22, R3 ;  /* 0x000000161a0db224 */ /* 0x000fe200078e0203 */
[----:B------:R-:W-:Y:S04]  /*1fa0*/  BSSY B1, `(.L_x_36) ;  /* 0x0000006000017945 */ /* 0x000fe80003800000 */
[----:B------:R3:W-:Y:S01]  /*1fb0*/  @!P3 STG.E.U8 desc[UR36][R4.64], R13 ;  /* 0x0000000d0400b986 */ /* 0x0007e2000c101124 */
[----:B------:R-:W-:Y:S05]  /*1fc0*/  @P2 BRA `(.L_x_37) ;  /* 0x00000000000c2947 */ /* 0x000fea0003800000 */
[----:B------:R-:W4:Y:S02]  /*1fd0*/  LDG.E.U8 R56, desc[UR36][R10.64+0x1] ;  /* 0x000001240a387981 */ /* 0x000f24000c1e1100 */
[----:B----4-:R-:W-:-:S05]  /*1fe0*/  PRMT R0, R56, 0x8880, RZ ;  /* 0x0000888038007816 */ /* 0x010fca00000000ff */
[----:B------:R-:W-:-:S07]  /*1ff0*/  IMAD R3, R0, R23, RZ ;  /* 0x0000001700037224 */ /* 0x000fce00078e02ff */
.L_x_37:
[----:B------:R-:W-:Y:S05]  /*2000*/  BSYNC B1 ;  /* 0x0000000000017941 */ /* 0x000fea0003800000 */
.L_x_36:
[----:B------:R-:W-:Y:S01]  /*2010*/  @!P2 IMAD R27, R27, R22, R3 ;  /* 0x000000161b1ba224 */ /* 0x000fe200078e0203 */
[----:B------:R-:W-:Y:S04]  /*2020*/  BSSY B1, `(.L_x_38) ;  /* 0x0000006000017945 */ /* 0x000fe80003800000 */
[----:B------:R4:W-:Y:S01]  /*2030*/  @!P2 STG.E.U8 desc[UR36][R4.64+0x1], R27 ;  /* 0x0000011b0400a986 */ /* 0x0009e2000c101124 */
[----:B------:R-:W-:Y:S05]  /*2040*/  @P5 BRA `(.L_x_39) ;  /* 0x00000000000c5947 */ /* 0x000fea0003800000 */
[----:B------:R-:W5:Y:S02]  /*2050*/  LDG.E.U8 R56, desc[UR36][R8.64+0x8] ;  /* 0x0000082408387981 */ /* 0x000f64000c1e1100 */
[----:B-----5:R-:W-:-:S05]  /*2060*/  PRMT R0, R56, 0x8880, RZ ;  /* 0x0000888038007816 */ /* 0x020fca00000000ff */
[----:B------:R-:W-:-:S07]  /*2070*/  IMAD R3, R0, R23, RZ ;  /* 0x0000001700037224 */ /* 0x000fce00078e02ff */
.L_x_39:
[----:B------:R-:W-:Y:S05]  /*2080*/  BSYNC B1 ;  /* 0x0000000000017941 */ /* 0x000fea0003800000 */
.L_x_38:
[----:B---3--:R-:W-:Y:S01]  /*2090*/  @!P5 IMAD R13, R28, R22, R3 ;  /* 0x000000161c0dd224 */ /* 0x008fe200078e0203 */
[----:B------:R-:W-:Y:S04]  /*20a0*/  BSSY B1, `(.L_x_40) ;  /* 0x0000006000017945 */ /* 0x000fe80003800000 */
[----:B------:R3:W-:Y:S01]  /*20b0*/  @!P5 STG.E.U8 desc[UR36][R6.64+0x8], R13 ;  /* 0x0000080d0600d986 */ /* 0x0007e2000c101124 */
[----:B------:R-:W-:Y:S05]  /*20c0*/  @P4 BRA `(.L_x_41) ;  /* 0x00000000000c4947 */ /* 0x000fea0003800000 */
[----:B------:R-:W5:Y:S02]  /*20d0*/  LDG.E.U8 R56, desc[UR36][R8.64+0x9] ;  /* 0x0000092408387981 */ /* 0x000f64000c1e1100 */
[----:B-----5:R-:W-:-:S05]  /*20e0*/  PRMT R0, R56, 0x8880, RZ ;  /* 0x0000888038007816 */ /* 0x020fca00000000ff */
[----:B------:R-:W-:-:S07]  /*20f0*/  IMAD R3, R0, R23, RZ ;  /* 0x0000001700037224 */ /* 0x000fce00078e02ff */
.L_x_41:
[----:B------:R-:W-:Y:S05]  /*2100*/  BSYNC B1 ;  /* 0x0000000000017941 */ /* 0x000fea0003800000 */
.L_x_40:
[----:B------:R-:W-:Y:S01]  /*2110*/  ISETP.LT.OR P1, PT, R20, 0x9, !P1 ;  /* 0x000000091400780c */ /* 0x000fe20004f21670 */
[----:B------:R-:W-:Y:S01]  /*2120*/  @!P4 IMAD R29, R29, R22, R3 ;  /* 0x000000161d1dc224 */ /* 0x000fe200078e0203 */
[C---:B------:R-:W-:Y:S01]  /*2130*/  ISETP.GE.AND P3, PT, R58.reuse, 0x11, PT ;  /* 0x000000113a00780c */ /* 0x040fe20003f66270 */
[----:B------:R-:W-:Y:S01]  /*2140*/  BSSY B1, `(.L_x_42) ;  /* 0x000000a000017945 */ /* 0x000fe20003800000 */
[----:B------:R-:W-:Y:S02]  /*2150*/  ISETP.GE.AND P2, PT, R58, 0x12, PT ;  /* 0x000000123a00780c */ /* 0x000fe40003f46270 */
[----:B------:R0:W-:Y:S01]  /*2160*/  @!P4 STG.E.U8 desc[UR36][R6.64+0x9], R29 ;  /* 0x0000091d0600c986 */ /* 0x0001e2000c101124 */
[C---:B------:R-:W-:Y:S02]  /*2170*/  ISETP.LT.OR P0, PT, R20.reuse, 0x9, !P0 ;  /* 0x000000091400780c */ /* 0x040fe40004701670 */
[C---:B------:R-:W-:Y:S02]  /*2180*/  ISETP.LT.OR P5, PT, R20.reuse, 0x1, !P3 ;  /* 0x000000011400780c */ /* 0x040fe40005fa1670 */
[----:B------:R-:W-:-:S02]  /*2190*/  ISETP.LT.OR P4, PT, R20, 0x1, !P2 ;  /* 0x000000011400780c */ /* 0x000fc40005781670 */
[----:B------:R-:W-:Y:S11]  /*21a0*/  @P1 BRA `(.L_x_43) ;  /* 0x00000000000c1947 */ /* 0x000ff60003800000 */
[----:B------:R-:W5:Y:S02]  /*21b0*/  LDG.E.U8 R56, desc[UR36][R10.64+0x8] ;  /* 0x000008240a387981 */ /* 0x000f64000c1e1100 */
[----:B-----5:R-:W-:-:S05]  /*21c0*/  PRMT R0, R56, 0x8880, RZ ;  /* 0x0000888038007816 */ /* 0x020fca00000000ff */
[----:B------:R-:W-:-:S07]  /*21d0*/  IMAD R3, R0, R23, RZ ;  /* 0x0000001700037224 */ /* 0x000fce00078e02ff */
.L_x_43:
[----:B------:R-:W-:Y:S05]  /*21e0*/  BSYNC B1 ;  /* 0x0000000000017941 */ /* 0x000fea0003800000 */
.L_x_42:
[----:B---3--:R-:W-:Y:S01]  /*21f0*/  @!P1 IMAD R13, R30, R22, R3 ;  /* 0x000000161e0d9224 */ /* 0x008fe200078e0203 */
[----:B------:R-:W-:Y:S04]  /*2200*/  BSSY B1, `(.L_x_44) ;  /* 0x0000006000017945 */ /* 0x000fe80003800000 */
[----:B------:R3:W-:Y:S01]  /*2210*/  @!P1 STG.E.U8 desc[UR36][R4.64+0x8], R13 ;  /* 0x0000080d04009986 */ /* 0x0007e2000c101124 */
[----:B------:R-:W-:Y:S05]  /*2220*/  @P0 BRA `(.L_x_45) ;  /* 0x00000000000c0947 */ /* 0x000fea0003800000 */
[----:B------:R-:W5:Y:S02]  /*2230*/  LDG.E.U8 R56, desc[UR36][R10.64+0x9] ;  /* 0x000009240a387981 */ /* 0x000f64000c1e1100 */
[----:B-----5:R-:W-:-:S05]  /*2240*/  PRMT R0, R56, 0x8880, RZ ;  /* 0x0000888038007816 */ /* 0x020fca00000000ff */
[----:B------:R-:W-:-:S07]  /*2250*/  IMAD R3, R0, R23, RZ ;  /* 0x0000001700037224 */ /* 0x000fce00078e02ff */
.L_x_45:
[----:B------:R-:W-:Y:S05]  /*2260*/  BSYNC B1 ;  /* 0x0000000000017941 */ /* 0x000fea0003800000 */
.L_x_44:
[----:B------:R-:W-:Y:S01]  /*2270*/  @!P0 IMAD R31, R31, R22, R3 ;  /* 0x000000161f1f8224 */ /* 0x000fe200078e0203 */
[----:B------:R-:W-:Y:S04]  /*2280*/  BSSY B1, `(.L_x_46) ;  /* 0x0000006000017945 */ /* 0x000fe80003800000 */
[----:B------:R0:W-:Y:S01]  /*2290*/  @!P0 STG.E.U8 desc[UR36][R4.64+0x9], R31 ;  /* 0x0000091f04008986 */ /* 0x0001e2000c101124 */
[----:B------:R-:W-:Y:S05]  /*22a0*/  @P5 BRA `(.L_x_47) ;  /* 0x00000000000c5947 */ /* 0x000fea0003800000 */
[----:B------:R-:W5:Y:S02]  /*22b0*/  LDG.E.U8 R56, desc[UR36][R8.64+0x10] ;  /* 0x0000102408387981 */ /* 0x000f64000c1e1100 */
[----:B-----5:R-:W-:-:S05]  /*22c0*/  PRMT R0, R56, 0x8880, RZ ;  /* 0x0000888038007816 */ /* 0x020fca00000000ff */
[----:B------:R-:W-:-:S07]  /*22d0*/  IMAD R3, R0, R23, RZ ;  /* 0x0000001700037224 */ /* 0x000fce00078e02ff */
.L_x_47:
[----:B------:R-:W-:Y:S05]  /*22e0*/  BSYNC B1 ;  /* 0x0000000000017941 */ /* 0x000fea0003800000 */
.L_x_46:
[----:B---3--:R-:W-:Y:S01]  /*22f0*/  @!P5 IMAD R13, R32, R22, R3 ;  /* 0x00000016200dd224 */ /* 0x008fe200078e0203 */
[----:B------:R-:W-:Y:S04]  /*2300*/  BSSY B1, `(.L_x_48) ;  /* 0x0000006000017945 */ /* 0x000fe80003800000 */
[----:B------:R3:W-:Y:S01]  /*2310*/  @!P5 STG.E.U8 desc[UR36][R6.64+0x10], R13 ;  /* 0x0000100d0600d986 */ /* 0x0007e2000c101124 */
[----:B------:R-:W-:Y:S05]  /*2320*/  @P4 BRA `(.L_x_49) ;  /* 0x00000000000c4947 */ /* 0x000fea0003800000 */
[----:B------:R-:W5:Y:S02]  /*2330*/  LDG.E.U8 R56, desc[UR36][R8.64+0x11] ;  /* 0x0000112408387981 */ /* 0x000f64000c1e1100 */
[----:B-----5:R-:W-:-:S05]  /*2340*/  PRMT R0, R56, 0x8880, RZ ;  /* 0x0000888038007816 */ /* 0x020fca00000000ff */
[----:B------:R-:W-:-:S07]  /*2350*/  IMAD R3, R0, R23, RZ ;  /* 0x0000001700037224 */ /* 0x000fce00078e02ff */
.L_x_49:
[----:B------:R-:W-:Y:S05]  /*2360*/  BSYNC B1 ;  /* 0x0000000000017941 */ /* 0x000fea0003800000 */
.L_x_48:
        /* <DEDUP_REMOVED lines=13> */
.L_x_51:
[----:B------:R-:W-:Y:S05]  /*2440*/  BSYNC B1 ;  /* 0x0000000000017941 */ /* 0x000fea0003800000 */
.L_x_50:
[----:B---3--:R-:W-:Y:S01]  /*2450*/  @!P3 IMAD R13, R34, R22, R3 ;  /* 0x00000016220db224 */ /* 0x008fe200078e0203 */
[----:B------:R-:W-:Y:S04]  /*2460*/  BSSY B1, `(.L_x_52) ;  /* 0x0000006000017945 */ /* 0x000fe80003800000 */
[----:B------:R3:W-:Y:S01]  /*2470*/  @!P3 STG.E.U8 desc[UR36][R4.64+0x10], R13 ;  /* 0x0000100d0400b986 */ /* 0x0007e2000c101124 */
[----:B------:R-:W-:Y:S05]  /*2480*/  @P2 BRA `(.L_x_53) ;  /* 0x00000000000c2947 */ /* 0x000fea0003800000 */
[----:B------:R-:W5:Y:S02]  /*2490*/  LDG.E.U8 R56, desc[UR36][R10.64+0x11] ;  /* 0x000011240a387981 */ /* 0x000f64000c1e1100 */
[----:B-----5:R-:W-:-:S05]  /*24a0*/  PRMT R0, R56, 0x8880, RZ ;  /* 0x0000888038007816 */ /* 0x020fca00000000ff */
[----:B------:R-:W-:-:S07]  /*24b0*/  IMAD R3, R0, R23, RZ ;  /* 0x0000001700037224 */ /* 0x000fce00078e02ff */
.L_x_53:
[----:B------:R-:W-:Y:S05]  /*24c0*/  BSYNC B1 ;  /* 0x0000000000017941 */ /* 0x000fea0003800000 */
.L_x_52:
[----:B------:R-:W-:Y:S01]  /*24d0*/  @!P2 IMAD R35, R35, R22, R3 ;  /* 0x000000162323a224 */ /* 0x000fe200078e0203 */
[----:B------:R-:W-:Y:S04]  /*24e0*/  BSSY B1, `(.L_x_54) ;  /* 0x0000006000017945 */ /* 0x000fe80003800000 */
[----:B------:R0:W-:Y:S01]  /*24f0*/  @!P2 STG.E.U8 desc[UR36][R4.64+0x11], R35 ;  /* 0x000011230400a986 */ /* 0x0001e2000c101124 */
[----:B------:R-:W-:Y:S05]  /*2500*/  @P5 BRA `(.L_x_55) ;  /* 0x00000000000c5947 */ /* 0x000fea0003800000 */
[----:B------:R-:W5:Y:S02]  /*2510*/  LDG.E.U8 R56, desc[UR36][R8.64+0x18] ;  /* 0x0000182408387981 */ /* 0x000f64000c1e1100 */
[----:B-----5:R-:W-:-:S05]  /*2520*/  PRMT R0, R56, 0x8880, RZ ;  /* 0x0000888038007816 */ /* 0x020fca00000000ff */
[----:B------:R-:W-:-:S07]  /*2530*/  IMAD R3, R0, R23, RZ ;  /* 0x0000001700037224 */ /* 0x000fce00078e02ff */
.L_x_55:
[----:B------:R-:W-:Y:S05]  /*2540*/  BSYNC B1 ;  /* 0x0000000000017941 */ /* 0x000fea0003800000 */
.L_x_54:
[----:B---3--:R-:W-:Y:S01]  /*2550*/  @!P5 IMAD R13, R36, R22, R3 ;  /* 0x00000016240dd224 */ /* 0x008fe200078e0203 */
[----:B------:R-:W-:Y:S04]  /*2560*/  BSSY B1, `(.L_x_56) ;  /* 0x0000006000017945 */ /* 0x000fe80003800000 */
[----:B------:R3:W-:Y:S01]  /*2570*/  @!P5 STG.E.U8 desc[UR36][R6.64+0x18], R13 ;  /* 0x0000180d0600d986 */ /* 0x0007e2000c101124 */
[----:B------:R-:W-:Y:S05]  /*2580*/  @P4 BRA `(.L_x_57) ;  /* 0x00000000000c4947 */ /* 0x000fea0003800000 */
[----:B------:R-:W5:Y:S02]  /*2590*/  LDG.E.U8 R56, desc[UR36][R8.64+0x19] ;  /* 0x0000192408387981 */ /* 0x000f64000c1e1100 */
[----:B-----5:R-:W-:-:S05]  /*25a0*/  PRMT R0, R56, 0x8880, RZ ;  /* 0x0000888038007816 */ /* 0x020fca00000000ff */
[----:B------:R-:W-:-:S07]  /*25b0*/  IMAD R3, R0, R23, RZ ;  /* 0x0000001700037224 */ /* 0x000fce00078e02ff */
.L_x_57:
[----:B------:R-:W-:Y:S05]  /*25c0*/  BSYNC B1 ;  /* 0x0000000000017941 */ /* 0x000fea0003800000 */
.L_x_56:
        /* <DEDUP_REMOVED lines=13> */
.L_x_59:
[----:B------:R-:W-:Y:S05]  /*26a0*/  BSYNC B1 ;  /* 0x0000000000017941 */ /* 0x000fea0003800000 */
.L_x_58:
[----:B---3--:R-:W-:Y:S01]  /*26b0*/  @!P1 IMAD R13, R38, R22, R3 ;  /* 0x00000016260d9224 */ /* 0x008fe200078e0203 */
[----:B------:R-:W-:Y:S04]  /*26c0*/  BSSY B1, `(.L_x_60) ;  /* 0x0000006000017945 */ /* 0x000fe80003800000 */
[----:B------:R3:W-:Y:S01]  /*26d0*/  @!P1 STG.E.U8 desc[UR36][R4.64+0x18], R13 ;  /* 0x0000180d04009986 */ /* 0x0007e2000c101124 */
[----:B------:R-:W-:Y:S05]  /*26e0*/  @P4 BRA `(.L_x_61) ;  /* 0x00000000000c4947 */ /* 0x000fea0003800000 */
[----:B------:R-:W5:Y:S02]  /*26f0*/  LDG.E.U8 R56, desc[UR36][R10.64+0x19] ;  /* 0x000019240a387981 */ /* 0x000f64000c1e1100 */
[----:B-----5:R-:W-:-:S05]  /*2700*/  PRMT R0, R56, 0x8880, RZ ;  /* 0x0000888038007816 */ /* 0x020fca00000000ff */
[----:B------:R-:W-:-:S07]  /*2710*/  IMAD R3, R0, R23, RZ ;  /* 0x0000001700037224 */ /* 0x000fce00078e02ff */
.L_x_61:
[----:B------:R-:W-:Y:S05]  /*2720*/  BSYNC B1 ;  /* 0x0000000000017941 */ /* 0x000fea0003800000 */
.L_x_60:
[----:B------:R-:W-:Y:S01]  /*2730*/  @!P4 IMAD R39, R39, R22, R3 ;  /* 0x000000162727c224 */ /* 0x000fe200078e0203 */
[----:B------:R-:W-:Y:S04]  /*2740*/  BSSY B1, `(.L_x_62) ;  /* 0x0000006000017945 */ /* 0x000fe80003800000 */
[----:B------:R0:W-:Y:S01]  /*2750*/  @!P4 STG.E.U8 desc[UR36][R4.64+0x19], R39 ;  /* 0x000019270400c986 */ /* 0x0001e2000c101124 */
[----:B------:R-:W-:Y:S05]  /*2760*/  @P5 BRA `(.L_x_63) ;  /* 0x00000000000c5947 */ /* 0x000fea0003800000 */
[----:B------:R-:W5:Y:S02]  /*2770*/  LDG.E.U8 R56, desc[UR36][R8.64+0x20] ;  /* 0x0000202408387981 */ /* 0x000f64000c1e1100 */
[----:B-----5:R-:W-:-:S05]  /*2780*/  PRMT R0, R56, 0x8880, RZ ;  /* 0x0000888038007816 */ /* 0x020fca00000000ff */
[----:B------:R-:W-:-:S07]  /*2790*/  IMAD R3, R0, R23, RZ ;  /* 0x0000001700037224 */ /* 0x000fce00078e02ff */
.L_x_63:
[----:B------:R-:W-:Y:S05]  /*27a0*/  BSYNC B1 ;  /* 0x0000000000017941 */ /* 0x000fea0003800000 */
.L_x_62:
[----:B---3--:R-:W-:Y:S01]  /*27b0*/  @!P5 IMAD R13, R40, R22, R3 ;  /* 0x00000016280dd224 */ /* 0x008fe200078e0203 */
[----:B------:R-:W-:Y:S04]  /*27c0*/  BSSY B1, `(.L_x_64) ;  /* 0x0000006000017945 */ /* 0x000fe80003800000 */
[----:B------:R3:W-:Y:S01]  /*27d0*/  @!P5 STG.E.U8 desc[UR36][R6.64+0x20], R13 ;  /* 0x0000200d0600d986 */ /* 0x0007e2000c101124 */
[----:B------:R-:W-:Y:S05]  /*27e0*/  @P0 BRA `(.L_x_65) ;  /* 0x00000000000c0947 */ /* 0x000fea0003800000 */
[----:B------:R-:W5:Y:S02]  /*27f0*/  LDG.E.U8 R56, desc[UR36][R8.64+0x21] ;  /* 0x0000212408387981 */ /* 0x000f64000c1e1100 */
[----:B-----5:R-:W-:-:S05]  /*2800*/  PRMT R0, R56, 0x8880, RZ ;  /* 0x0000888038007816 */ /* 0x020fca00000000ff */
[----:B------:R-:W-:-:S07]  /*2810*/  IMAD R3, R0, R23, RZ ;  /* 0x0000001700037224 */ /* 0x000fce00078e02ff */
.L_x_65:
[----:B------:R-:W-:Y:S05]  /*2820*/  BSYNC B1 ;  /* 0x0000000000017941 */ /* 0x000fea0003800000 */
.L_x_64:
        /* <DEDUP_REMOVED lines=13> */
.L_x_67:
[----:B------:R-:W-:Y:S05]  /*2900*/  BSYNC B1 ;  /* 0x0000000000017941 */ /* 0x000fea0003800000 */
.L_x_66:
[----:B---3--:R-:W-:Y:S01]  /*2910*/  @!P3 IMAD R13, R42, R22, R3 ;  /* 0x000000162a0db224 */ /* 0x008fe200078e0203 */
[----:B------:R-:W-:Y:S04]  /*2920*/  BSSY B1, `(.L_x_68) ;  /* 0x0000006000017945 */ /* 0x000fe80003800000 */
[----:B------:R3:W-:Y:S01]  /*2930*/  @!P3 STG.E.U8 desc[UR36][R4.64+0x20], R13 ;  /* 0x0000200d0400b986 */ /* 0x0007e2000c101124 */
[----:B------:R-:W-:Y:S05]  /*2940*/  @P2 BRA `(.L_x_69) ;  /* 0x00000000000c2947 */ /* 0x000fea0003800000 */
[----:B------:R-:W5:Y:S02]  /*2950*/  LDG.E.U8 R56, desc[UR36][R10.64+0x21] ;  /* 0x000021240a387981 */ /* 0x000f64000c1e1100 */
[----:B-----5:R-:W-:-:S05]  /*2960*/  PRMT R0, R56, 0x8880, RZ ;  /* 0x0000888038007816 */ /* 0x020fca00000000ff */
[----:B------:R-:W-:-:S07]  /*2970*/  IMAD R3, R0, R23, RZ ;  /* 0x0000001700037224 */ /* 0x000fce00078e02ff */
.L_x_69:
[----:B------:R-:W-:Y:S05]  /*2980*/  BSYNC B1 ;  /* 0x0000000000017941 */ /* 0x000fea0003800000 */
.L_x_68:
[----:B------:R-:W-:Y:S01]  /*2990*/  @!P2 IMAD R43, R43, R22, R3 ;  /* 0x000000162b2ba224 */ /* 0x000fe200078e0203 */
[----:B------:R-:W-:Y:S04]  /*29a0*/  BSSY B1, `(.L_x_70) ;  /* 0x0000006000017945 */ /* 0x000fe80003800000 */
[----:B------:R0:W-:Y:S01]  /*29b0*/  @!P2 STG.E.U8 desc[UR36][R4.64+0x21], R43 ;  /* 0x0000212b0400a986 */ /* 0x0001e2000c101124 */
[----:B------:R-:W-:Y:S05]  /*29c0*/  @P0 BRA `(.L_x_71) ;  /* 0x00000000000c0947 */ /* 0x000fea0003800000 */
[----:B------:R-:W5:Y:S02]  /*29d0*/  LDG.E.U8 R56, desc[UR36][R8.64+0x28] ;  /* 0x0000282408387981 */ /* 0x000f64000c1e1100 */
[----:B-----5:R-:W-:-:S05]  /*29e0*/  PRMT R0, R56, 0x8880, RZ ;  /* 0x0000888038007816 */ /* 0x020fca00000000ff */
[----:B------:R-:W-:-:S07]  /*29f0*/  IMAD R3, R0, R23, RZ ;  /* 0x0000001700037224 */ /* 0x000fce00078e02ff */
.L_x_71:
[----:B------:R-:W-:Y:S05]  /*2a00*/  BSYNC B1 ;  /* 0x0000000000017941 */ /* 0x000fea0003800000 */
.L_x_70:
[----:B---3--:R-:W-:Y:S01]  /*2a10*/  @!P0 IMAD R13, R44, R22, R3 ;  /* 0x000000162c0d8224 */ /* 0x008fe200078e0203 */
[----:B------:R-:W-:Y:S04]  /*2a20*/  BSSY B1, `(.L_x_72) ;  /* 0x0000006000017945 */ /* 0x000fe80003800000 */
[----:B------:R3:W-:Y:S01]  /*2a30*/  @!P0 STG.E.U8 desc[UR36][R6.64+0x28], R13 ;  /* 0x0000280d06008986 */ /* 0x0007e2000c101124 */
[----:B------:R-:W-:Y:S05]  /*2a40*/  @P5 BRA `(.L_x_73) ;  /* 0x00000000000c5947 */ /* 0x000fea0003800000 */
[----:B------:R-:W5:Y:S02]  /*2a50*/  LDG.E.U8 R56, desc[UR36][R8.64+0x29] ;  /* 0x0000292408387981 */ /* 0x000f64000c1e1100 */
[----:B-----5:R-:W-:-:S05]  /*2a60*/  PRMT R0, R56, 0x8880, RZ ;  /* 0x0000888038007816 */ /* 0x020fca00000000ff */
[----:B------:R-:W-:-:S07]  /*2a70*/  IMAD R3, R0, R23, RZ ;  /* 0x0000001700037224 */ /* 0x000fce00078e02ff */
.L_x_73:
[----:B------:R-:W-:Y:S05]  /*2a80*/  BSYNC B1 ;  /* 0x0000000000017941 */ /* 0x000fea0003800000 */
.L_x_72:
        /* <DEDUP_REMOVED lines=13> */
.L_x_75:
[----:B------:R-:W-:Y:S05]  /*2b60*/  BSYNC B1 ;  /* 0x0000000000017941 */ /* 0x000fea0003800000 */
.L_x_74:
[----:B---3--:R-:W-:Y:S01]  /*2b70*/  @!P4 IMAD R13, R46, R22, R3 ;  /* 0x000000162e0dc224 */ /* 0x008fe200078e0203 */
[----:B------:R-:W-:Y:S04]  /*2b80*/  BSSY B1, `(.L_x_76) ;  /* 0x0000006000017945 */ /* 0x000fe80003800000 */
[----:B------:R3:W-:Y:S01]  /*2b90*/  @!P4 STG.E.U8 desc[UR36][R4.64+0x28], R13 ;  /* 0x0000280d0400c986 */ /* 0x0007e2000c101124 */
[----:B------:R-:W-:Y:S05]  /*2ba0*/  @P1 BRA `(.L_x_77) ;  /* 0x00000000000c1947 */ /* 0x000fea0003800000 */
[----:B------:R-:W5:Y:S02]  /*2bb0*/  LDG.E.U8 R56, desc[UR36][R10.64+0x29] ;  /* 0x000029240a387981 */ /* 0x000f64000c1e1100 */
[----:B-----5:R-:W-:-:S05]  /*2bc0*/  PRMT R0, R56, 0x8880, RZ ;  /* 0x0000888038007816 */ /* 0x020fca00000000ff */
[----:B------:R-:W-:-:S07]  /*2bd0*/  IMAD R3, R0, R23, RZ ;  /* 0x0000001700037224 */ /* 0x000fce00078e02ff */
.L_x_77:
[----:B------:R-:W-:Y:S05]  /*2be0*/  BSYNC B1 ;  /* 0x0000000000017941 */ /* 0x000fea0003800000 */
.L_x_76:
[----:B------:R-:W-:Y:S01]  /*2bf0*/  @!P1 IMAD R47, R47, R22, R3 ;  /* 0x000000162f2f9224 */ /* 0x000fe200078e0203 */
[----:B------:R-:W-:Y:S04]  /*2c00*/  BSSY B1, `(.L_x_78) ;  /* 0x0000006000017945 */ /* 0x000fe80003800000 */
[----:B------:R0:W-:Y:S01]  /*2c10*/  @!P1 STG.E.U8 desc[UR36][R4.64+0x29], R47 ;  /* 0x0000292f04009986 */ /* 0x0001e2000c101124 */
[----:B------:R-:W-:Y:S05]  /*2c20*/  @P3 BRA `(.L_x_79) ;  /* 0x00000000000c3947 */ /* 0x000fea0003800000 */
[----:B------:R-:W5:Y:S02]  /*2c30*/  LDG.E.U8 R56, desc[UR36][R8.64+0x30] ;  /* 0x0000302408387981 */ /* 0x000f64000c1e1100 */
[----:B-----5:R-:W-:-:S05]  /*2c40*/  PRMT R0, R56, 0x8880, RZ ;  /* 0x0000888038007816 */ /* 0x020fca00000000ff */
[----:B------:R-:W-:-:S07]  /*2c50*/  IMAD R3, R0, R23, RZ ;  /* 0x0000001700037224 */ /* 0x000fce00078e02ff */
.L_x_79:
[----:B------:R-:W-:Y:S05]  /*2c60*/  BSYNC B1 ;  /* 0x0000000000017941 */ /* 0x000fea0003800000 */
.L_x_78:
[----:B---3--:R-:W-:Y:S01]  /*2c70*/  @!P3 IMAD R13, R48, R22, R3 ;  /* 0x00000016300db224 */ /* 0x008fe200078e0203 */
[----:B------:R-:W-:Y:S04]  /*2c80*/  BSSY B1, `(.L_x_80) ;  /* 0x0000006000017945 */ /* 0x000fe80003800000 */
[----:B------:R3:W-:Y:S01]  /*2c90*/  @!P3 STG.E.U8 desc[UR36][R6.64+0x30], R13 ;  /* 0x0000300d0600b986 */ /* 0x0007e2000c101124 */
[----:B------:R-:W-:Y:S05]  /*2ca0*/  @P5 BRA `(.L_x_81) ;  /* 0x00000000000c5947 */ /* 0x000fea0003800000 */
[----:B------:R-:W5:Y:S02]  /*2cb0*/  LDG.E.U8 R56, desc[UR36][R8.64+0x31] ;  /* 0x0000312408387981 */ /* 0x000f64000c1e1100 */
[----:B-----5:R-:W-:-:S05]  /*2cc0*/  PRMT R0, R56, 0x8880, RZ ;  /* 0x0000888038007816 */ /* 0x020fca00000000ff */
[----:B------:R-:W-:-:S07]  /*2cd0*/  IMAD R3, R0, R23, RZ ;  /* 0x0000001700037224 */ /* 0x000fce00078e02ff */
.L_x_81:
[----:B------:R-:W-:Y:S05]  /*2ce0*/  BSYNC B1 ;  /* 0x0000000000017941 */ /* 0x000fea0003800000 */
.L_x_80:
        /* <DEDUP_REMOVED lines=9> */
[----:B------:R-:W-:Y:S01]  /*2d80*/  ISETP.LT.OR P3, PT, R20, 0x9, !P3 ;  /* 0x000000091400780c */ /* 0x000fe20005f61670 */
[----:B------:R-:W-:-:S12]  /*2d90*/  @P2 BRA `(.L_x_83) ;  /* 0x00000000000c2947 */ /* 0x000fd80003800000 */
[----:B------:R-:W5:Y:S02]  /*2da0*/  LDG.E.U8 R56, desc[UR36][R10.64+0x30] ;  /* 0x000030240a387981 */ /* 0x000f64000c1e1100 */
[----:B-----5:R-:W-:-:S05]  /*2db0*/  PRMT R0, R56, 0x8880, RZ ;  /* 0x0000888038007816 */ /* 0x020fca00000000ff */
[----:B------:R-:W-:-:S07]  /*2dc0*/  IMAD R3, R0, R23, RZ ;  /* 0x0000001700037224 */ /* 0x000fce00078e02ff */
.L_x_83:
[----:B------:R-:W-:Y:S05]  /*2dd0*/  BSYNC B1 ;  /* 0x0000000000017941 */ /* 0x000fea0003800000 */
.L_x_82:
[----:B---3--:R-:W-:Y:S01]  /*2de0*/  @!P2 IMAD R13, R50, R22, R3 ;  /* 0x00000016320da224 */ /* 0x008fe200078e0203 */
[----:B------:R-:W-:Y:S04]  /*2df0*/  BSSY B1, `(.L_x_84) ;  /* 0x0000006000017945 */ /* 0x000fe80003800000 */
[----:B------:R3:W-:Y:S01]  /*2e00*/  @!P2 STG.E.U8 desc[UR36][R4.64+0x30], R13 ;  /* 0x0000300d0400a986 */ /* 0x0007e2000c101124 */
[----:B------:R-:W-:Y:S05]  /*2e10*/  @P0 BRA `(.L_x_85) ;  /* 0x00000000000c0947 */ /* 0x000fea0003800000 */
[----:B------:R-:W5:Y:S02]  /*2e20*/  LDG.E.U8 R56, desc[UR36][R10.64+0x31] ;  /* 0x000031240a387981 */ /* 0x000f64000c1e1100 */
[----:B-----5:R-:W-:-:S05]  /*2e30*/  PRMT R0, R56, 0x8880, RZ ;  /* 0x0000888038007816 */ /* 0x020fca00000000ff */
[----:B------:R-:W-:-:S07]  /*2e40*/  IMAD R3, R0, R23, RZ ;  /* 0x0000001700037224 */ /* 0x000fce00078e02ff */
.L_x_85:
[----:B------:R-:W-:Y:S05]  /*2e50*/  BSYNC B1 ;  /* 0x0000000000017941 */ /* 0x000fea0003800000 */
.L_x_84:
[----:B------:R-:W-:Y:S01]  /*2e60*/  @!P0 IMAD R51, R51, R22, R3 ;  /* 0x0000001633338224 */ /* 0x000fe200078e0203 */
[----:B------:R-:W-:Y:S04]  /*2e70*/  BSSY B1, `(.L_x_86) ;  /* 0x0000006000017945 */ /* 0x000fe80003800000 */
[----:B------:R0:W-:Y:S01]  /*2e80*/  @!P0 STG.E.U8 desc[UR36][R4.64+0x31], R51 ;  /* 0x0000313304008986 */ /* 0x0001e2000c101124 */
[----:B------:R-:W-:Y:S05]  /*2e90*/  @P5 BRA `(.L_x_87) ;  /* 0x00000000000c5947 */ /* 0x000fea0003800000 */
[----:B------:R-:W5:Y:S02]  /*2ea0*/  LDG.E.U8 R56, desc[UR36][R8.64+0x38] ;  /* 0x0000382408387981 */ /* 0x000f64000c1e1100 */
[----:B-----5:R-:W-:-:S05]  /*2eb0*/  PRMT R0, R56, 0x8880, RZ ;  /* 0x0000888038007816 */ /* 0x020fca00000000ff */
[----:B------:R-:W-:-:S07]  /*2ec0*/  IMAD R3, R0, R23, RZ ;  /* 0x0000001700037224 */ /* 0x000fce00078e02ff */
.L_x_87:
[----:B------:R-:W-:Y:S05]  /*2ed0*/  BSYNC B1 ;  /* 0x0000000000017941 */ /* 0x000fea0003800000 */
.L_x_86:
[----:B---3--:R-:W-:Y:S01]  /*2ee0*/  @!P5 IMAD R13, R52, R22, R3 ;  /* 0x00000016340dd224 */ /* 0x008fe200078e0203 */
[----:B------:R-:W-:Y:S04]  /*2ef0*/  BSSY B1, `(.L_x_88) ;  /* 0x0000006000017945 */ /* 0x000fe80003800000 */
[----:B------:R3:W-:Y:S01]  /*2f00*/  @!P5 STG.E.U8 desc[UR36][R6.64+0x38], R13 ;  /* 0x0000380d0600d986 */ /* 0x0007e2000c101124 */
[----:B------:R-:W-:Y:S05]  /*2f10*/  @P4 BRA `(.L_x_89) ;  /* 0x00000000000c4947 */ /* 0x000fea0003800000 */
[----:B------:R-:W5:Y:S02]  /*2f20*/  LDG.E.U8 R56, desc[UR36][R8.64+0x39] ;  /* 0x0000392408387981 */ /* 0x000f64000c1e1100 */
[----:B-----5:R-:W-:-:S05]  /*2f30*/  PRMT R0, R56, 0x8880, RZ ;  /* 0x0000888038007816 */ /* 0x020fca00000000ff */
[----:B------:R-:W-:-:S07]  /*2f40*/  IMAD R3, R0, R23, RZ ;  /* 0x0000001700037224 */ /* 0x000fce00078e02ff */
.L_x_89:
[----:B------:R-:W-:Y:S05]  /*2f50*/  BSYNC B1 ;  /* 0x0000000000017941 */ /* 0x000fea0003800000 */
.L_x_88:
[----:B------:R-:W-:Y:S01]  /*2f60*/  @!P4 IMAD R53, R53, R22, R3 ;  /* 0x000000163535c224 */ /* 0x000fe200078e0203 */
[----:B------:R-:W-:Y:S04]  /*2f70*/  BSSY B1, `(.L_x_90) ;  /* 0x0000006000017945 */ /* 0x000fe80003800000 */
[----:B------:R0:W-:Y:S01]  /*2f80*/  @!P4 STG.E.U8 desc[UR36][R6.64+0x39], R53 ;  /* 0x000039350600c986 */ /* 0x0001e2000c101124 */
[----:B------:R-:W-:Y:S05]  /*2f90*/  @P3 BRA `(.L_x_91) ;  /* 0x00000000000c3947 */ /* 0x000fea0003800000 */
[----:B------:R-:W5:Y:S02]  /*2fa0*/  LDG.E.U8 R56, desc[UR36][R10.64+0x38] ;  /* 0x000038240a387981 */ /* 0x000f64000c1e1100 */
[----:B-----5:R-:W-:-:S05]  /*2fb0*/  PRMT R0, R56, 0x8880, RZ ;  /* 0x0000888038007816 */ /* 0x020fca00000000ff */
[----:B------:R-:W-:-:S07]  /*2fc0*/  IMAD R3, R0, R23, RZ ;  /* 0x0000001700037224 */ /* 0x000fce00078e02ff */
.L_x_91:
[----:B------:R-:W-:Y:S05]  /*2fd0*/  BSYNC B1 ;  /* 0x0000000000017941 */ /* 0x000fea0003800000 */
.L_x_90:
[----:B0123--:R-:W-:Y:S01]  /*2fe0*/  @!P3 IMAD R7, R54, R22, R3 ;  /* 0x000000163607b224 */ /* 0x00ffe200078e0203 */
[----:B------:R-:W-:Y:S01]  /*2ff0*/  ISETP.LT.OR P1, PT, R20, 0x9, !P1 ;  /* 0x000000091400780c */ /* 0x000fe20004f21670 */
[----:B------:R-:W-:Y:S03]  /*3000*/  BSSY B1, `(.L_x_92) ;  /* 0x0000006000017945 */ /* 0x000fe60003800000 */
[----:B------:R0:W-:Y:S09]  /*3010*/  @!P3 STG.E.U8 desc[UR36][R4.64+0x38], R7 ;  /* 0x000038070400b986 */ /* 0x0001f2000c101124 */
[----:B------:R-:W-:Y:S05]  /*3020*/  @P1 BRA `(.L_x_93) ;  /* 0x00000000000c1947 */ /* 0x000fea0003800000 */
[----:B------:R-:W2:Y:S02]  /*3030*/  LDG.E.U8 R56, desc[UR36][R10.64+0x39] ;  /* 0x000039240a387981 */ /* 0x000ea4000c1e1100 */
[----:B--2---:R-:W-:-:S05]  /*3040*/  PRMT R0, R56, 0x8880, RZ ;  /* 0x0000888038007816 */ /* 0x004fca00000000ff */
[----:B------:R-:W-:-:S07]  /*3050*/  IMAD R3, R0, R23, RZ ;  /* 0x0000001700037224 */ /* 0x000fce00078e02ff */
.L_x_93:
[----:B------:R-:W-:Y:S05]  /*3060*/  BSYNC B1 ;  /* 0x0000000000017941 */ /* 0x000fea0003800000 */
.L_x_92:
[----:B------:R-:W-:Y:S01]  /*3070*/  IMAD R3, R55, R22, R3 ;  /* 0x0000001637037224 */ /* 0x000fe200078e0203 */
[----:B------:R-:W-:Y:S06]  /*3080*/  @P1 BRA `(.L_x_94) ;  /* 0x0000000400c81947 */ /* 0x000fec0003800000 */
[----:B------:R1:W-:Y:S01]  /*3090*/  STG.E.U8 desc[UR36][R4.64+0x39], R3 ;  /* 0x0000390304007986 */ /* 0x0003e2000c101124 */
[----:B------:R-:W-:Y:S05]  /*30a0*/  BRA `(.L_x_94) ;  /* 0x0000000400c07947 */ /* 0x000fea0003800000 */
.L_x_29:
[C---:B------:R-:W-:Y:S02]  /*30b0*/  ISETP.GE.AND P1, PT, R58.reuse, 0x1, PT ;  /* 0x000000013a00780c */ /* 0x040fe40003f26270 */
[----:B------:R-:W-:Y:S02]  /*30c0*/  ISETP.GE.AND P0, PT, R58, 0x2, PT ;  /* 0x000000023a00780c */ /* 0x000fe40003f06270 */
[C---:B------:R-:W-:Y:S02]  /*30d0*/  ISETP.LT.OR P4, PT, R20.reuse, 0x1, !P1 ;  /* 0x000000011400780c */ /* 0x040fe40004f81670 */
[C---:B------:R-:W-:Y:S02]  /*30e0*/  ISETP.LT.OR P5, PT, R20.reuse, 0x1, !P0 ;  /* 0x000000011400780c */ /* 0x040fe400047a1670 */
[C---:B------:R-:W-:Y:S02]  /*30f0*/  ISETP.LT.OR P1, PT, R20.reuse, 0x9, !P1 ;  /* 0x000000091400780c */ /* 0x040fe40004f21670 */
[----:B------:R-:W-:-:S02]  /*3100*/  ISETP.LT.OR P0, PT, R20, 0x9, !P0 ;  /* 0x000000091400780c */ /* 0x000fc40004701670 */
[C---:B------:R-:W-:Y:S02]  /*3110*/  ISETP.GE.AND P3, PT, R58.reuse, 0x9, PT ;  /* 0x000000093a00780c */ /* 0x040fe40003f66270 */
[----:B------:R-:W-:-:S03]  /*3120*/  ISETP.GE.AND P2, PT, R58, 0xa, PT ;  /* 0x0000000a3a00780c */ /* 0x000fc60003f46270 */
[-C--:B------:R-:W-:Y:S02]  /*3130*/  @!P4 IMAD R3, R24, R22.reuse, RZ ;  /* 0x000000161803c224 */ /* 0x080fe400078e02ff */
[-C--:B------:R-:W-:Y:S02]  /*3140*/  @!P5 IMAD R25, R25, R22.reuse, RZ ;  /* 0x000000161919d224 */ /* 0x080fe400078e02ff */
[-C--:B------:R-:W-:Y:S01]  /*3150*/  @!P1 IMAD R9, R26, R22.reuse, RZ ;  /* 0x000000161a099224 */ /* 0x080fe200078e02ff */
[----:B------:R0:W-:Y:S01]  /*3160*/  @!P4 STG.E.U8 desc[UR36][R6.64], R3 ;  /* 0x000000030600c986 */ /* 0x0001e2000c101124 */
[C---:B------:R-:W-:Y:S01]  /*3170*/  ISETP.LT.OR P4, PT, R20.reuse, 0x1, !P3 ;  /* 0x000000011400780c */ /* 0x040fe20005f81670 */
[----:B------:R-:W-:Y:S02]  /*3180*/  @!P0 IMAD R27, R27, R22, RZ ;  /* 0x000000161b1b8224 */ /* 0x000fe400078e02ff */
[----:B------:R-:W-:Y:S01]  /*3190*/  @!P5 STG.E.U8 desc[UR36][R6.64+0x1], R25 ;  /* 0x000001190600d986 */ /* 0x000fe2000c101124 */
[----:B------:R-:W-:-:S02]  /*31a0*/  ISETP.LT.OR P5, PT, R20, 0x1, !P2 ;  /* 0x000000011400780c */ /* 0x000fc400057a1670 */
[C---:B------:R-:W-:Y:S01]  /*31b0*/  ISETP.LT.OR P2, PT, R20.reuse, 0x9, !P2 ;  /* 0x000000091400780c */ /* 0x040fe20005741670 */
[----:B------:R1:W-:Y:S01]  /*31c0*/  @!P1 STG.E.U8 desc[UR36][R4.64], R9 ;  /* 0x0000000904009986 */ /* 0x0003e2000c101124 */
[----:B------:R-:W-:Y:S02]  /*31d0*/  ISETP.LT.OR P1, PT, R20, 0x9, !P3 ;  /* 0x000000091400780c */ /* 0x000fe40005f21670 */
[C---:B------:R-:W-:Y:S01]  /*31e0*/  ISETP.GE.AND P3, PT, R58.reuse, 0x11, PT ;  /* 0x000000113a00780c */ /* 0x040fe20003f66270 */
[----:B------:R-:W-:Y:S01]  /*31f0*/  @!P0 STG.E.U8 desc[UR36][R4.64+0x1], R27 ;  /* 0x0000011b04008986 */ /* 0x000fe2000c101124 */
[----:B------:R-:W-:Y:S01]  /*3200*/  ISETP.GE.AND P0, PT, R58, 0x12, PT ;  /* 0x000000123a00780c */ /* 0x000fe20003f06270 */
[----:B------:R-:W-:-:S04]  /*3210*/  @!P4 IMAD R11, R28, R22, RZ ;  /* 0x000000161c0bc224 */ /* 0x000fc800078e02ff */
[-C--:B------:R-:W-:Y:S01]  /*3220*/  @!P5 IMAD R29, R29, R22.reuse, RZ ;  /* 0x000000161d1dd224 */ /* 0x080fe200078e02ff */
[----:B------:R-:W-:Y:S01]  /*3230*/  @!P4 STG.E.U8 desc[UR36][R6.64+0x8], R11 ;  /* 0x0000080b0600c986 */ /* 0x000fe2000c101124 */
[C---:B------:R-:W-:Y:S01]  /*3240*/  ISETP.LT.OR P4, PT, R20.reuse, 0x1, !P3 ;  /* 0x000000011400780c */ /* 0x040fe20005f81670 */
[-C--:B------:R-:W-:Y:S02]  /*3250*/  @!P2 IMAD R31, R31, R22.reuse, RZ ;  /* 0x000000161f1fa224 */ /* 0x080fe400078e02ff */
[----:B------:R-:W-:Y:S01]  /*3260*/  @!P5 STG.E.U8 desc[UR36][R6.64+0x9], R29 ;  /* 0x0000091d0600d986 */ /* 0x000fe2000c101124 */
[----:B------:R-:W-:Y:S01]  /*3270*/  ISETP.LT.OR P5, PT, R20, 0x1, !P0 ;  /* 0x000000011400780c */ /* 0x000fe200047a1670 */
[----:B0-----:R-:W-:Y:S01]  /*3280*/  @!P1 IMAD R3, R30, R22, RZ ;  /* 0x000000161e039224 */ /* 0x001fe200078e02ff */
[----:B------:R-:W-:Y:S01]  /*3290*/  ISETP.LT.OR P0, PT, R20, 0x9, !P0 ;  /* 0x000000091400780c */ /* 0x000fe20004701670 */
[----:B------:R-:W-:Y:S01]  /*32a0*/  @!P2 STG.E.U8 desc[UR36][R4.64+0x9], R31 ;  /* 0x0000091f0400a986 */ /* 0x000fe2000c101124 */
[----:B------:R-:W-:-:S03]  /*32b0*/  ISETP.GE.AND P2, PT, R58, 0x19, PT ;  /* 0x000000193a00780c */ /* 0x000fc60003f46270 */
[----:B------:R0:W-:Y:S01]  /*32c0*/  @!P1 STG.E.U8 desc[UR36][R4.64+0x8], R3 ;  /* 0x0000080304009986 */ /* 0x0001e2000c101124 */
[----:B------:R-:W-:Y:S01]  /*32d0*/  ISETP.LT.OR P1, PT, R20, 0x9, !P3 ;  /* 0x000000091400780c */ /* 0x000fe20005f21670 */
[----:B-1----:R-:W-:Y:S01]  /*32e0*/  @!P4 IMAD R9, R32, R22, RZ ;  /* 0x000000162009c224 */ /* 0x002fe200078e02ff */
[----:B------:R-:W-:-:S03]  /*32f0*/  ISETP.GE.AND P3, PT, R58, 0x1a, PT ;  /* 0x0000001a3a00780c */ /* 0x000fc60003f66270 */
[-C--:B------:R-:W-:Y:S01]  /*3300*/  @!P5 IMAD R33, R33, R22.reuse, RZ ;  /* 0x000000162121d224 */ /* 0x080fe200078e02ff */
[----:B------:R-:W-:Y:S01]  /*3310*/  @!P4 STG.E.U8 desc[UR36][R6.64+0x10], R9 ;  /* 0x000010090600c986 */ /* 0x000fe2000c101124 */
[C---:B------:R-:W-:Y:S01]  /*3320*/  ISETP.LT.OR P4, PT, R20.reuse, 0x1, !P3 ;  /* 0x000000011400780c */ /* 0x040fe20005f81670 */
[-C--:B------:R-:W-:Y:S01]  /*3330*/  @!P0 IMAD R35, R35, R22.reuse, RZ ;  /* 0x0000001623238224 */ /* 0x080fe200078e02ff */
[C---:B------:R-:W-:Y:S01]  /*3340*/  ISETP.LT.OR P3, PT, R20.reuse, 0x9, !P3 ;  /* 0x000000091400780c */ /* 0x040fe20005f61670 */
[----:B------:R-:W-:Y:S01]  /*3350*/  @!P5 STG.E.U8 desc[UR36][R6.64+0x11], R33 ;  /* 0x000011210600d986 */ /* 0x000fe2000c101124 */
[----:B------:R-:W-:Y:S02]  /*3360*/  ISETP.LT.OR P5, PT, R20, 0x1, !P2 ;  /* 0x000000011400780c */ /* 0x000fe400057a1670 */
[----:B0-----:R-:W-:Y:S01]  /*3370*/  @!P1 IMAD R3, R34, R22, RZ ;  /* 0x0000001622039224 */ /* 0x001fe200078e02ff */
[----:B------:R-:W-:Y:S01]  /*3380*/  @!P0 STG.E.U8 desc[UR36][R4.64+0x11], R35 ;  /* 0x0000112304008986 */ /* 0x000fe2000c101124 */
[----:B------:R-:W-:-:S02]  /*3390*/  ISETP.LT.OR P2, PT, R20, 0x9, !P2 ;  /* 0x000000091400780c */ /* 0x000fc40005741670 */
[C---:B------:R-:W-:Y:S01]  /*33a0*/  ISETP.GE.AND P0, PT, R58.reuse, 0x21, PT ;  /* 0x000000213a00780c */ /* 0x040fe20003f06270 */
[----:B------:R0:W-:Y:S01]  /*33b0*/  @!P1 STG.E.U8 desc[UR36][R4.64+0x10], R3 ;  /* 0x0000100304009986 */ /* 0x0001e2000c101124 */
[----:B------:R-:W-:Y:S01]  /*33c0*/  ISETP.GE.AND P1, PT, R58, 0x22, PT ;  /* 0x000000223a00780c */ /* 0x000fe20003f26270 */
[-C--:B------:R-:W-:Y:S02]  /*33d0*/  @!P4 IMAD R37, R37, R22.reuse, RZ ;  /* 0x000000162525c224 */ /* 0x080fe400078e02ff */
[-C--:B------:R-:W-:Y:S02]  /*33e0*/  @!P3 IMAD R39, R39, R22.reuse, RZ ;  /* 0x000000162727b224 */ /* 0x080fe400078e02ff */
[-C--:B------:R-:W-:Y:S01]  /*33f0*/  @!P5 IMAD R11, R36, R22.reuse, RZ ;  /* 0x00000016240bd224 */ /* 0x080fe200078e02ff */
[----:B------:R-:W-:Y:S01]  /*3400*/  @!P4 STG.E.U8 desc[UR36][R6.64+0x19], R37 ;  /* 0x000019250600c986 */ /* 0x000fe2000c101124 */
[C---:B------:R-:W-:Y:S02]  /*3410*/  ISETP.LT.OR P4, PT, R20.reuse, 0x1, !P0 ;  /* 0x000000011400780c */ /* 0x040fe40004781670 */
[C---:B------:R-:W-:Y:S01]  /*3420*/  ISETP.LT.OR P0, PT, R20.reuse, 0x9, !P0 ;  /* 0x000000091400780c */ /* 0x040fe20004701670 */
[----:B------:R-:W-:Y:S01]  /*3430*/  @!P5 STG.E.U8 desc[UR36][R6.64+0x18], R11 ;  /* 0x0000180b0600d986 */ /* 0x000fe2000c101124 */
[----:B------:R-:W-:Y:S01]  /*3440*/  ISETP.LT.OR P5, PT, R20, 0x1, !P1 ;  /* 0x000000011400780c */ /* 0x000fe20004fa1670 */
[----:B0-----:R-:W-:Y:S01]  /*3450*/  @!P2 IMAD R3, R38, R22, RZ ;  /* 0x000000162603a224 */ /* 0x001fe200078e02ff */
[----:B------:R-:W-:Y:S01]  /*3460*/  ISETP.LT.OR P1, PT, R20, 0x9, !P1 ;  /* 0x000000091400780c */ /* 0x000fe20004f21670 */
[----:B------:R-:W-:Y:S01]  /*3470*/  @!P3 STG.E.U8 desc[UR36][R4.64+0x19], R39 ;  /* 0x000019270400b986 */ /* 0x000fe2000c101124 */
[----:B------:R-:W-:-:S03]  /*3480*/  ISETP.GE.AND P3, PT, R58, 0x29, PT ;  /* 0x000000293a00780c */ /* 0x000fc60003f66270 */
[----:B------:R0:W-:Y:S01]  /*3490*/  @!P2 STG.E.U8 desc[UR36][R4.64+0x18], R3 ;  /* 0x000018030400a986 */ /* 0x0001e2000c101124 */
[----:B------:R-:W-:Y:S01]  /*34a0*/  ISETP.GE.AND P2, PT, R58, 0x2a, PT ;  /* 0x0000002a3a00780c */ /* 0x000fe20003f46270 */
[----:B------:R-:W-:-:S04]  /*34b0*/  @!P4 IMAD R9, R40, R22, RZ ;  /* 0x000000162809c224 */ /* 0x000fc800078e02ff */
[-C--:B------:R-:W-:Y:S01]  /*34c0*/  @!P5 IMAD R41, R41, R22.reuse, RZ ;  /* 0x000000162929d224 */ /* 0x080fe200078e02ff */
[----:B------:R-:W-:Y:S01]  /*34d0*/  @!P4 STG.E.U8 desc[UR36][R6.64+0x20], R9 ;  /* 0x000020090600c986 */ /* 0x000fe2000c101124 */
[C---:B------:R-:W-:Y:S01]  /*34e0*/  ISETP.LT.OR P4, PT, R20.reuse, 0x1, !P3 ;  /* 0x000000011400780c */ /* 0x040fe20005f81670 */
[-C--:B------:R-:W-:Y:S01]  /*34f0*/  @!P1 IMAD R43, R43, R22.reuse, RZ ;  /* 0x000000162b2b9224 */ /* 0x080fe200078e02ff */
        /* <DEDUP_REMOVED lines=25> */
[----:B------:R1:W-:Y:S01]  /*3690*/  @!P4 STG.E.U8 desc[UR36][R6.64+0x30], R9 ;  /* 0x000030090600c986 */ /* 0x0003e2000c101124 */
[C---:B------:R-:W-:Y:S01]  /*36a0*/  ISETP.LT.OR P4, PT, R20.reuse, 0x1, !P2 ;  /* 0x000000011400780c */ /* 0x040fe20005781670 */
[-C--:B------:R-:W-:Y:S01]  /*36b0*/  @!P0 IMAD R51, R51, R22.reuse, RZ ;  /* 0x0000001633338224 */ /* 0x080fe200078e02ff */
[C---:B------:R-:W-:Y:S01]  /*36c0*/  ISETP.LT.OR P2, PT, R20.reuse, 0x9, !P2 ;  /* 0x000000091400780c */ /* 0x040fe20005741670 */
[----:B------:R2:W-:Y:S01]  /*36d0*/  @!P5 STG.E.U8 desc[UR36][R6.64+0x31], R49 ;  /* 0x000031310600d986 */ /* 0x0005e2000c101124 */
[----:B------:R-:W-:Y:S01]  /*36e0*/  ISETP.LT.OR P5, PT, R20, 0x1, !P3 ;  /* 0x000000011400780c */ /* 0x000fe20005fa1670 */
[-C--:B0-----:R-:W-:Y:S01]  /*36f0*/  @!P1 IMAD R3, R50, R22.reuse, RZ ;  /* 0x0000001632039224 */ /* 0x081fe200078e02ff */
[----:B------:R-:W-:Y:S01]  /*3700*/  ISETP.LT.OR P3, PT, R20, 0x9, !P3 ;  /* 0x000000091400780c */ /* 0x000fe20005f61670 */
[----:B------:R2:W-:Y:S04]  /*3710*/  @!P0 STG.E.U8 desc[UR36][R4.64+0x31], R51 ;  /* 0x0000313304008986 */ /* 0x0005e8000c101124 */
[----:B------:R2:W-:Y:S02]  /*3720*/  @!P1 STG.E.U8 desc[UR36][R4.64+0x30], R3 ;  /* 0x0000300304009986 */ /* 0x0005e4000c101124 */
[----:B------:R-:W-:-:S02]  /*3730*/  @!P4 IMAD R11, R52, R22, RZ ;  /* 0x00000016340bc224 */ /* 0x000fc400078e02ff */
[-C--:B-1----:R-:W-:Y:S02]  /*3740*/  @!P2 IMAD R9, R54, R22.reuse, RZ ;  /* 0x000000163609a224 */ /* 0x082fe400078e02ff */
[-C--:B------:R-:W-:Y:S01]  /*3750*/  @!P5 IMAD R53, R53, R22.reuse, RZ ;  /* 0x000000163535d224 */ /* 0x080fe200078e02ff */
[----:B------:R2:W-:Y:S01]  /*3760*/  @!P4 STG.E.U8 desc[UR36][R6.64+0x38], R11 ;  /* 0x0000380b0600c986 */ /* 0x0005e2000c101124 */
[----:B------:R-:W-:-:S03]  /*3770*/  @!P3 IMAD R55, R55, R22, RZ ;  /* 0x000000163737b224 */ /* 0x000fc600078e02ff */
[----:B------:R2:W-:Y:S04]  /*3780*/  @!P5 STG.E.U8 desc[UR36][R6.64+0x39], R53 ;  /* 0x000039350600d986 */ /* 0x0005e8000c101124 */
[----:B------:R2:W-:Y:S04]  /*3790*/  @!P2 STG.E.U8 desc[UR36][R4.64+0x38], R9 ;  /* 0x000038090400a986 */ /* 0x0005e8000c101124 */
[----:B------:R2:W-:Y:S02]  /*37a0*/  @!P3 STG.E.U8 desc[UR36][R4.64+0x39], R55 ;  /* 0x000039370400b986 */ /* 0x0005e4000c101124 */
.L_x_94:
[----:B------:R-:W-:Y:S05]  /*37b0*/  BSYNC B0 ;  /* 0x0000000000007941 */ /* 0x000fea0003800000 */
.L_x_28:
[----:B------:R-:W-:Y:S01]  /*37c0*/  ULDC UR4, c[0x0][0xc] ;  /* 0x0000030000047ab9 */ /* 0x000fe20000000800 */
[----:B------:R-:W-:Y:S01]  /*37d0*/  ULDC UR5, c[0x0][0x10] ;  /* 0x0000040000057ab9 */ /* 0x000fe20000000800 */
[----:B-12---:R-:W1:Y:S01]  /*37e0*/  LDC R3, c[0x0][0x14] ;  /* 0x00000500ff037b82 */ /* 0x006e620000000800 */
[----:B------:R-:W-:Y:S01]  /*37f0*/  UIMAD.WIDE.U32 UR4, UR4, UR5, URZ ;  /* 0x00000005040472a5 */ /* 0x000fe2000f8e003f */
[----:B------:R-:W-:Y:S01]  /*3800*/  PRMT R0, RZ, 0x7610, R0 ;  /* 0x00007610ff007816 */ /* 0x000fe20000000000 */
[----:B------:R-:W-:Y:S02]  /*3810*/  IMAD.MOV.U32 R58, RZ, RZ, -0x1 ;  /* 0xffffffffff3a7424 */ /* 0x000fe400078e00ff */
[----:B------:R-:W-:Y:S02]  /*3820*/  IMAD.MOV.U32 R59, RZ, RZ, -0x1 ;  /* 0xffffffffff3b7424 */ /* 0x000fe400078e00ff */
[----:B-1----:R-:W-:-:S04]  /*3830*/  IMAD.WIDE.U32 R16, R3, UR4, R16 ;  /* 0x0000000403107c25 */ /* 0x002fc8000f8e0010 */
[----:B------:R-:W-:Y:S01]  /*3840*/  IMAD R3, R3, UR5, RZ ;  /* 0x0000000503037c24 */ /* 0x000fe2000f8e02ff */
[----:B------:R-:W-:Y:S02]  /*3850*/  ULDC.64 UR4, c[0x0][0x650] ;  /* 0x0001940000047ab9 */ /* 0x000fe40000000a00 */
[----:B------:R-:W-:Y:S01]  /*3860*/  ISETP.GE.U32.AND P0, PT, R16, UR4, PT ;  /* 0x0000000410007c0c */ /* 0x000fe2000bf06070 */
[----:B------:R-:W-:-:S05]  /*3870*/  IMAD.IADD R17, R17, 0x1, R3 ;  /* 0x0000000111117824 */ /* 0x000fca00078e0203 */
[----:B------:R-:W-:-:S13]  /*3880*/  ISETP.GE.U32.AND.EX P0, PT, R17, UR5, PT, P0 ;  /* 0x0000000511007c0c */ /* 0x000fda000bf06100 */
[----:B------:R-:W-:Y:S05]  /*3890*/  @P0 BRA `(.L_x_95) ;  /* 0x0000000400640947 */ /* 0x000fea0003800000 */
[----:B------:R-:W1:Y:S01]  /*38a0*/  S2R R12, SR_CTAID.X ;  /* 0x00000000000c7919 */ /* 0x000e620000002500 */
[----:B------:R-:W2:Y:S01]  /*38b0*/  LDC.64 R10, c[0x0][0x628] ;  /* 0x00018a00ff0a7b82 */ /* 0x000ea20000000a00 */
[----:B------:R-:W-:Y:S01]  /*38c0*/  ULDC UR4, c[0x0][0x150] ;  /* 0x0000540000047ab9 */ /* 0x000fe20000000800 */
[----:B------:R-:W-:Y:S01]  /*38d0*/  IMAD.MOV.U32 R8, RZ, RZ, R16 ;  /* 0x000000ffff087224 */ /* 0x000fe200078e0010 */
[----:B------:R-:W3:Y:S01]  /*38e0*/  S2R R24, SR_CTAID.Y ;  /* 0x0000000000187919 */ /* 0x000ee20000002600 */
[----:B------:R-:W-:-:S04]  /*38f0*/  IMAD.MOV.U32 R9, RZ, RZ, R17 ;  /* 0x000000ffff097224 */ /* 0x000fc800078e0011 */
[----:B------:R-:W0:Y:S08]  /*3900*/  LDC R21, c[0x0][0x144] ;  /* 0x00005100ff157b82 */ /* 0x000e300000000800 */
[----:B------:R-:W0:Y:S08]  /*3910*/  LDC R0, c[0x0][0x630] ;  /* 0x00018c00ff007b82 */ /* 0x000e300000000800 */
[----:B------:R-:W0:Y:S01]  /*3920*/  LDC.64 R14, c[0x0][0x620] ;  /* 0x00018800ff0e7b82 */ /* 0x000e220000000a00 */
[----:B--2---:R-:W-:-:S04]  /*3930*/  ISETP.NE.U32.AND P0, PT, R10, RZ, PT ;  /* 0x000000ff0a00720c */ /* 0x004fc80003f05070 */
[----:B------:R-:W-:Y:S02]  /*3940*/  ISETP.NE.AND.EX P0, PT, R11, RZ, PT, P0 ;  /* 0x000000ff0b00720c */ /* 0x000fe40003f05300 */
[----:B-1----:R-:W-:-:S05]  /*3950*/  I2FP.F32.U32 R3, R12 ;  /* 0x0000000c00037245 */ /* 0x002fca0000201000 */
[----:B------:R-:W-:-:S04]  /*3960*/  FMUL R3, R3, UR4 ;  /* 0x0000000403037c20 */ /* 0x000fc80008400000 */
[----:B------:R1:W2:Y:S02]  /*3970*/  F2I.U32.TRUNC.NTZ R20, R3 ;  /* 0x0000000300147305 */ /* 0x0002a4000020f000 */
[----:B---3--:R-:W-:Y:S05]  /*3980*/  @!P0 BRA `(.L_x_96) ;  /* 0x0000000000288947 */ /* 0x008fea0003800000 */
[----:B-1----:R-:W1:Y:S02]  /*3990*/  LDC R3, c[0x0][0x634] ;  /* 0x00018d00ff037b82 */ /* 0x002e640000000800 */
[----:B-1----:R-:W-:-:S05]  /*39a0*/  IADD3 R3, P0, R16, R3, RZ ;  /* 0x0000000310037210 */ /* 0x002fca0007f1e0ff */
[----:B------:R-:W-:-:S04]  /*39b0*/  IMAD.X R13, RZ, RZ, R17, P0 ;  /* 0x000000ffff0d7224 */ /* 0x000fc800000e0611 */
[----:B0---4-:R-:W-:-:S04]  /*39c0*/  IMAD.WIDE.U32 R4, R13, R10, RZ ;  /* 0x0000000a0d047225 */ /* 0x011fc800078e00ff */
[----:B------:R-:W-:-:S04]  /*39d0*/  IMAD.WIDE.U32 R6, P0, R3, R11, R4 ;  /* 0x0000000b03067225 */ /* 0x000fc80007800004 */
[----:B------:R-:W-:-:S04]  /*39e0*/  IMAD.WIDE.U32 R4, R3, R10, RZ ;  /* 0x0000000a03047225 */ /* 0x000fc800078e00ff */
[----:B------:R-:W-:Y:S01]  /*39f0*/  IMAD.X R9, RZ, RZ, RZ, P0 ;  /* 0x000000ffff097224 */ /* 0x000fe200000e06ff */
[----:B------:R-:W-:Y:S01]  /*3a00*/  IADD3 RZ, P0, R5, R6, RZ ;  /* 0x0000000605ff7210 */ /* 0x000fe20007f1e0ff */
[----:B------:R-:W-:-:S04]  /*3a10*/  IMAD.MOV.U32 R8, RZ, RZ, R7 ;  /* 0x000000ffff087224 */ /* 0x000fc800078e0007 */
[----:B------:R-:W-:-:S08]  /*3a20*/  IMAD.WIDE.U32.X R8, R13, R11, R8, P0 ;  /* 0x0000000b0d087225 */ /* 0x000fd000000e0408 */
.L_x_96:
[----:B------:R-:W3:Y:S01]  /*3a30*/  LDC.64 R30, c[0x0][0x640] ;  /* 0x00019000ff1e7b82 */ /* 0x000ee20000000a00 */
[-CC-:B0-----:R-:W-:Y:S01]  /*3a40*/  SHF.R.U64 R59, R8, R0.reuse, R9.reuse ;  /* 0x00000000083b7219 */ /* 0x181fe20000001209 */
[----:B--2---:R-:W-:Y:S01]  /*3a50*/  IMAD.MOV R20, RZ, RZ, -R20 ;  /* 0x000000ffff147224 */ /* 0x004fe200078e0a14 */
[----:B------:R-:W-:Y:S01]  /*3a60*/  SHF.R.U32.HI R0, RZ, R0, R9 ;  /* 0x00000000ff007219 */ /* 0x000fe20000011609 */
[----:B------:R-:W-:Y:S01]  /*3a70*/  ULDC UR4, c[0x0][0x154] ;  /* 0x0000550000047ab9 */ /* 0x000fe20000000800 */
[----:B-1----:R-:W-:Y:S01]  /*3a80*/  IADD3 R3, P0, RZ, -R59, RZ ;  /* 0x8000003bff037210 */ /* 0x002fe20007f1e0ff */
[----:B------:R-:W-:Y:S02]  /*3a90*/  IMAD R26, R21, R20, R12 ;  /* 0x00000014151a7224 */ /* 0x000fe400078e020c */
[----:B------:R-:W0:Y:S01]  /*3aa0*/  LDC R6, c[0x0][0x618] ;  /* 0x00018600ff067b82 */ /* 0x000e220000000800 */
[----:B------:R-:W-:Y:S02]  /*3ab0*/  IMAD.MOV.U32 R7, RZ, RZ, 0x1 ;  /* 0x00000001ff077424 */ /* 0x000fe400078e00ff */
[----:B----4-:R-:W-:-:S04]  /*3ac0*/  IMAD.X R5, RZ, RZ, ~R0, P0 ;  /* 0x000000ffff057224 */ /* 0x010fc800000e0e00 */
[-C--:B------:R-:W-:Y:S01]  /*3ad0*/  IMAD R0, R5, R14.reuse, RZ ;  /* 0x0000000e05007224 */ /* 0x080fe200078e02ff */
[----:B------:R-:W1:Y:S01]  /*3ae0*/  LDC R8, c[0x0][0x608] ;  /* 0x00018200ff087b82 */ /* 0x000e620000000800 */
[----:B------:R-:W-:-:S04]  /*3af0*/  IMAD.WIDE.U32 R4, R3, R14, R16 ;  /* 0x0000000e03047225 */ /* 0x000fc800078e0010 */
[----:B------:R-:W-:Y:S01]  /*3b00*/  IMAD R3, R3, R15, R0 ;  /* 0x0000000f03037224 */ /* 0x000fe200078e0200 */
[----:B------:R-:W-:Y:S02]  /*3b10*/  I2FP.F32.U32 R0, R24 ;  /* 0x0000001800007245 */ /* 0x000fe40000201000 */
[----:B------:R-:W2:Y:S01]  /*3b20*/  LDC R28, c[0x0][0x658] ;  /* 0x00019600ff1c7b82 */ /* 0x000ea20000000800 */
[----:B------:R-:W-:Y:S01]  /*3b30*/  IMAD.IADD R3, R5, 0x1, R3 ;  /* 0x0000000105037824 */ /* 0x000fe200078e0203 */
[----:B---3--:R-:W-:Y:S01]  /*3b40*/  ISETP.NE.U32.AND P0, PT, R30, RZ, PT ;  /* 0x000000ff1e00720c */ /* 0x008fe20003f05070 */
[----:B------:R-:W-:Y:S01]  /*3b50*/  FMUL R0, R0, UR4 ;  /* 0x0000000400007c20 */ /* 0x000fe20008400000 */
[----:B------:R-:W-:Y:S02]  /*3b60*/  IMAD.MOV.U32 R5, RZ, RZ, -0x1 ;  /* 0xffffffffff057424 */ /* 0x000fe400078e00ff */
[----:B------:R-:W-:Y:S01]  /*3b70*/  ISETP.NE.AND.EX P0, PT, R31, RZ, PT, P0 ;  /* 0x000000ff1f00720c */ /* 0x000fe20003f05300 */
[----:B------:R3:W4:Y:S01]  /*3b80*/  F2I.U32.TRUNC.NTZ R13, R0 ;  /* 0x00000000000d7305 */ /* 0x000722000020f000 */
[----:B------:R-:W3:Y:S01]  /*3b90*/  LDC R15, c[0x0][0x148] ;  /* 0x00005200ff0f7b82 */ /* 0x000ee20000000800 */
[----:B0-----:R-:W-:-:S02]  /*3ba0*/  SHF.R.U64 R12, R4, R6, R3 ;  /* 0x00000006040c7219 */ /* 0x001fc40000001203 */
[----:B------:R-:W-:-:S05]  /*3bb0*/  SHF.R.U32.HI R3, RZ, R6, R3 ;  /* 0x00000006ff037219 */ /* 0x000fca0000011603 */
[----:B------:R-:W0:Y:S01]  /*3bc0*/  LDC R20, c[0x0][0x600] ;  /* 0x00018000ff147b82 */ /* 0x000e220000000800 */
[-CC-:B-1----:R-:W-:Y:S02]  /*3bd0*/  SHF.R.U64 R10, R12, R8.reuse, R3.reuse ;  /* 0x000000080c0a7219 */ /* 0x182fe40000001203 */
[----:B------:R-:W-:-:S05]  /*3be0*/  SHF.R.U32.HI R3, RZ, R8, R3 ;  /* 0x00000008ff037219 */ /* 0x000fca0000011603 */
[----:B------:R-:W1:Y:S01]  /*3bf0*/  LDC R21, c[0x0][0x648] ;  /* 0x00019200ff157b82 */ /* 0x000e620000000800 */
[-C--:B--2---:R-:W-:Y:S02]  /*3c00*/  SHF.L.U32 R4, R5, R28.reuse, RZ ;  /* 0x0000001c05047219 */ /* 0x084fe400000006ff */
[-CC-:B------:R-:W-:Y:S02]  /*3c10*/  SHF.R.U64 R14, R10, R28.reuse, R3.reuse ;  /* 0x0000001c0a0e7219 */ /* 0x180fe40000001203 */
[----:B------:R-:W-:Y:S02]  /*3c20*/  SHF.R.U32.HI R5, RZ, R28, R3 ;  /* 0x0000001cff057219 */ /* 0x000fe40000011603 */
[----:B------:R-:W-:Y:S01]  /*3c30*/  LOP3.LUT R57, RZ, R4, RZ, 0x33, !PT ;  /* 0x00000004ff397212 */ /* 0x000fe200078e33ff */
[----:B------:R-:W2:Y:S01]  /*3c40*/  LDC R25, c[0x0][0x638] ;  /* 0x00018e00ff197b82 */ /* 0x000ea20000000800 */
[----:B------:R-:W-:Y:S01]  /*3c50*/  SHF.L.U32 R28, R7, R28, RZ ;  /* 0x0000001c071c7219 */ /* 0x000fe200000006ff */
[----:B------:R-:W-:-:S06]  /*3c60*/  IMAD.MOV.U32 R4, RZ, RZ, R14 ;  /* 0x000000ffff047224 */ /* 0x000fcc00078e000e */
[----:B------:R-:W0:Y:S01]  /*3c70*/  LDC R27, c[0x0][0x610] ;  /* 0x00018400ff1b7b82 */ /* 0x000e220000000800 */
[----:B----4-:R-:W-:Y:S05]  /*3c80*/  @!P0 BRA `(.L_x_97) ;  /* 0x0000000000288947 */ /* 0x010fea0003800000 */
[----:B------:R-:W4:Y:S02]  /*3c90*/  LDC R3, c[0x0][0x64c] ;  /* 0x00019300ff037b82 */ /* 0x000f240000000800 */
[----:B----4-:R-:W-:-:S05]  /*3ca0*/  IADD3 R3, P0, R14, R3, RZ ;  /* 0x000000030e037210 */ /* 0x010fca0007f1e0ff */
        /* <DEDUP_REMOVED lines=8> */
.L_x_97:
[----:B------:R-:W-:Y:S01]  /*3d30*/  ISETP.NE.AND P0, PT, R2, 0x1, PT ;  /* 0x000000010200780c */ /* 0x000fe20003f05270 */
[----:B------:R-:W-:Y:S01]  /*3d40*/  IMAD.MOV R13, RZ, RZ, -R13 ;  /* 0x000000ffff0d7224 */ /* 0x000fe200078e0a0d */
[----:B-1-3--:R-:W-:Y:S01]  /*3d50*/  SHF.R.U64 R0, R4, R21, R5 ;  /* 0x0000001504007219 */ /* 0x00afe20000001205 */
[----:B0-----:R-:W-:Y:S01]  /*3d60*/  VIADD R5, R20, 0xffffffff ;  /* 0xffffffff14057836 */ /* 0x001fe20000000000 */
[----:B------:R-:W-:-:S03]  /*3d70*/  LOP3.LUT R57, R10, R57, RZ, 0xc0, !PT ;  /* 0x000000390a397212 */ /* 0x000fc600078ec0ff */
[----:B------:R-:W-:Y:S01]  /*3d80*/  IMAD.MOV R3, RZ, RZ, -R0 ;  /* 0x000000ffff037224 */ /* 0x000fe200078e0a00 */
[----:B------:R-:W-:Y:S01]  /*3d90*/  LOP3.LUT R5, R12, R5, RZ, 0xc0, !PT ;  /* 0x000000050c057212 */ /* 0x000fe200078ec0ff */
[----:B------:R-:W-:Y:S02]  /*3da0*/  IMAD R57, R28, R0, R57 ;  /* 0x000000001c397224 */ /* 0x000fe400078e0239 */
[----:B--2---:R-:W-:Y:S02]  /*3db0*/  IMAD R0, R3, R25, R14 ;  /* 0x0000001903007224 */ /* 0x004fe400078e020e */
[----:B------:R-:W-:Y:S02]  /*3dc0*/  @P0 IMAD R26, R15, R13, R24 ;  /* 0x0000000d0f1a0224 */ /* 0x000fe400078e0218 */
[----:B------:R-:W-:Y:S02]  /*3dd0*/  IMAD R4, R0, R20, R5 ;  /* 0x0000001400047224 */ /* 0x000fe400078e0205 */
[----:B------:R-:W-:-:S02]  /*3de0*/  IMAD R57, R57, R27, R26 ;  /* 0x0000001b39397224 */ /* 0x000fc400078e021a */
[----:B------:R-:W-:-:S03]  /*3df0*/  IMAD.MOV.U32 R3, RZ, RZ, 0x1 ;  /* 0x00000001ff037424 */ /* 0x000fc600078e00ff */
[----:B------:R-:W-:Y:S02]  /*3e00*/  SEL R58, R4, R57, !P0 ;  /* 0x00000039043a7207 */ /* 0x000fe40004000000 */
[----:B------:R-:W-:Y:S02]  /*3e10*/  PRMT R0, R3, 0x7610, R0 ;  /* 0x0000761003007816 */ /* 0x000fe40000000000 */
[----:B------:R-:W-:-:S07]  /*3e20*/  SEL R57, R57, R4, !P0 ;  /* 0x0000000439397207 */ /* 0x000fce0004000000 */
.L_x_95:
[----:B------:R-:W-:-:S13]  /*3e30*/  LOP3.LUT P0, RZ, R0, 0xff, RZ, 0xc0, !PT ;  /* 0x000000ff00ff7812 */ /* 0x000fda000780c0ff */
[----:B------:R-:W-:Y:S05]  /*3e40*/  @P0 BRA `(.L_x_98) ;  /* 0xffffffd0003c0947 */ /* 0x000fea000383ffff */
[----:B------:R-:W-:Y:S05]  /*3e50*/  EXIT ;  /* 0x000000000000794d */ /* 0x000fea0003800000 */
.L_x_3:
[----:B0-----:R-:W-:Y:S01]  /*3e60*/  ULDC.64 UR4, c[0x0][0x650] ;  /* 0x0001940000047ab9 */ /* 0x001fe20000000a00 */
        /* <DEDUP_REMOVED lines=25> */
.L_x_100:
[--C-:B------:R-:W-:Y:S01]  /*4000*/  SHF.R.U64 R12, R10, R14, R11.reuse ;  /* 0x0000000e0a0c7219 */ /* 0x100fe2000000120b */
[----:B------:R-:W0:Y:S01]  /*4010*/  LDC R22, c[0x0][0x618] ;  /* 0x00018600ff167b82 */ /* 0x000e220000000800 */
[----:B------:R-:W-:Y:S01]  /*4020*/  I2FP.F32.U32 R6, R4 ;  /* 0x0000000400067245 */ /* 0x000fe20000201000 */
[----:B------:R-:W-:Y:S01]  /*4030*/  ULDC UR4, c[0x0][0x150] ;  /* 0x0000540000047ab9 */ /* 0x000fe20000000800 */
[----:B------:R-:W-:Y:S02]  /*4040*/  SHF.R.U32.HI R5, RZ, R14, R11 ;  /* 0x0000000eff057219 */ /* 0x000fe4000001160b */
[----:B------:R-:W-:Y:S01]  /*4050*/  IADD3 R9, P0, RZ, -R12, RZ ;  /* 0x8000000cff097210 */ /* 0x000fe20007f1e0ff */
[----:B------:R-:W-:Y:S01]  /*4060*/  FMUL R11, R6, UR4 ;  /* 0x00000004060b7c20 */ /* 0x000fe20008400000 */
[----:B------:R-:W-:Y:S01]  /*4070*/  ULDC UR4, c[0x0][0x154] ;  /* 0x0000550000047ab9 */ /* 0x000fe20000000800 */
[----:B------:R-:W1:Y:S02]  /*4080*/  LDC.64 R24, c[0x0][0x640] ;  /* 0x00019000ff187b82 */ /* 0x000e640000000a00 */
[----:B------:R-:W-:-:S02]  /*4090*/  IMAD.X R5, RZ, RZ, ~R5, P0 ;  /* 0x000000ffff057224 */ /* 0x000fc400000e0e05 */
[----:B------:R-:W2:Y:S01]  /*40a0*/  F2I.U32.TRUNC.NTZ R11, R11 ;  /* 0x0000000b000b7305 */ /* 0x000ea2000020f000 */
[----:B------:R-:W-:-:S03]  /*40b0*/  IMAD.WIDE.U32 R6, R9, R20, R16 ;  /* 0x0000001409067225 */ /* 0x000fc600078e0010 */
[----:B------:R-:W3:Y:S01]  /*40c0*/  LDC R13, c[0x0][0x144] ;  /* 0x00005100ff0d7b82 */ /* 0x000ee20000000800 */
[----:B------:R-:W-:-:S04]  /*40d0*/  IMAD R8, R5, R20, RZ ;  /* 0x0000001405087224 */ /* 0x000fc800078e02ff */
[----:B------:R-:W-:Y:S02]  /*40e0*/  IMAD R5, R9, R21, R8 ;  /* 0x0000001509057224 */ /* 0x000fe400078e0208 */
[----:B------:R-:W-:Y:S01]  /*40f0*/  IMAD.MOV.U32 R8, RZ, RZ, -0x1 ;  /* 0xffffffffff087424 */ /* 0x000fe200078e00ff */
[----:B------:R-:W4:Y:S01]  /*4100*/  LDC R14, c[0x0][0x608] ;  /* 0x00018200ff0e7b82 */ /* 0x000f220000000800 */
[----:B------:R-:W-:Y:S01]  /*4110*/  IMAD.IADD R5, R7, 0x1, R5 ;  /* 0x0000000107057824 */ /* 0x000fe200078e0205 */
[----:B------:R-:W-:-:S04]  /*4120*/  I2FP.F32.U32 R7, R3 ;  /* 0x0000000300077245 */ /* 0x000fc80000201000 */
[-C--:B0-----:R-:W-:Y:S01]  /*4130*/  SHF.R.U64 R10, R6, R22.reuse, R5 ;  /* 0x00000016060a7219 */ /* 0x081fe20000001205 */
[----:B--2---:R-:W-:Y:S01]  /*4140*/  IMAD.MOV R6, RZ, RZ, -R11 ;  /* 0x000000ffff067224 */ /* 0x004fe200078e0a0b */
[----:B------:R-:W0:Y:S01]  /*4150*/  LDC R9, c[0x0][0x658] ;  /* 0x00019600ff097b82 */ /* 0x000e220000000800 */
[----:B-1----:R-:W-:Y:S01]  /*4160*/  ISETP.NE.U32.AND P0, PT, R24, RZ, PT ;  /* 0x000000ff1800720c */ /* 0x002fe20003f05070 */
[----:B------:R-:W-:Y:S01]  /*4170*/  FMUL R7, R7, UR4 ;  /* 0x0000000407077c20 */ /* 0x000fe20008400000 */
[----:B------:R-:W-:Y:S02]  /*4180*/  SHF.R.U32.HI R5, RZ, R22, R5 ;  /* 0x00000016ff057219 */ /* 0x000fe40000011605 */
[----:B------:R-:W-:-:S03]  /*4190*/  ISETP.NE.AND.EX P0, PT, R25, RZ, PT, P0 ;  /* 0x000000ff1900720c */ /* 0x000fc60003f05300 */
[----:B------:R-:W1:Y:S01]  /*41a0*/  LDC R20, c[0x0][0x148] ;  /* 0x00005200ff147b82 */ /* 0x000e620000000800 */
[----:B---3--:R-:W-:Y:S02]  /*41b0*/  IMAD R23, R13, R6, R4 ;  /* 0x000000060d177224 */ /* 0x008fe400078e0204 */
[----:B------:R-:W-:-:S05]  /*41c0*/  IMAD.MOV.U32 R6, RZ, RZ, 0x1 ;  /* 0x00000001ff067424 */ /* 0x000fca00078e00ff */
[----:B------:R-:W2:Y:S01]  /*41d0*/  LDC R21, c[0x0][0x600] ;  /* 0x00018000ff157b82 */ /* 0x000ea20000000800 */
[-CC-:B----4-:R-:W-:Y:S02]  /*41e0*/  SHF.R.U64 R13, R10, R14.reuse, R5.reuse ;  /* 0x0000000e0a0d7219 */ /* 0x190fe40000001205 */
[----:B------:R-:W-:Y:S02]  /*41f0*/  SHF.R.U32.HI R4, RZ, R14, R5 ;  /* 0x0000000eff047219 */ /* 0x000fe40000011605 */
[----:B------:R3:W4:Y:S03]  /*4200*/  F2I.U32.TRUNC.NTZ R14, R7 ;  /* 0x00000007000e7305 */ /* 0x000726000020f000 */
[----:B------:R-:W1:Y:S01]  /*4210*/  LDC R26, c[0x0][0x648] ;  /* 0x00019200ff1a7b82 */ /* 0x000e620000000800 */
[-C--:B0-----:R-:W-:Y:S02]  /*4220*/  SHF.R.U64 R15, R13, R9.reuse, R4 ;  /* 0x000000090d0f7219 */ /* 0x081fe40000001204 */
[----:B------:R-:W-:-:S02]  /*4230*/  SHF.L.U32 R8, R8, R9, RZ ;  /* 0x0000000908087219 */ /* 0x000fc400000006ff */
[-C--:B------:R-:W-:Y:S01]  /*4240*/  SHF.R.U32.HI R5, RZ, R9.reuse, R4 ;  /* 0x00000009ff057219 */ /* 0x080fe20000011604 */
[----:B------:R-:W-:Y:S01]  /*4250*/  IMAD.MOV.U32 R4, RZ, RZ, R15 ;  /* 0x000000ffff047224 */ /* 0x000fe200078e000f */
[----:B------:R-:W-:Y:S01]  /*4260*/  SHF.L.U32 R22, R6, R9, RZ ;  /* 0x0000000906167219 */ /* 0x000fe200000006ff */
[----:B------:R-:W0:Y:S01]  /*4270*/  LDC R27, c[0x0][0x638] ;  /* 0x00018e00ff1b7b82 */ /* 0x000e220000000800 */
[----:B------:R-:W-:-:S07]  /*4280*/  LOP3.LUT R28, RZ, R8, RZ, 0x33, !PT ;  /* 0x00000008ff1c7212 */ /* 0x000fce00078e33ff */
        /* <DEDUP_REMOVED lines=12> */
.L_x_101:
[----:B------:R-:W-:Y:S01]  /*4350*/  ISETP.NE.AND P0, PT, R2, 0x1, PT ;  /* 0x000000010200780c */ /* 0x000fe20003f05270 */
[----:B--2---:R-:W-:Y:S01]  /*4360*/  VIADD R7, R21, 0xffffffff ;  /* 0xffffffff15077836 */ /* 0x004fe20000000000 */
[----:B-1----:R-:W-:Y:S01]  /*4370*/  SHF.R.U64 R5, R4, R26, R5 ;  /* 0x0000001a04057219 */ /* 0x002fe20000001205 */
[----:B------:R-:W-:Y:S01]  /*4380*/  IMAD.MOV R14, RZ, RZ, -R14 ;  /* 0x000000ffff0e7224 */ /* 0x000fe200078e0a0e */
[----:B------:R-:W-:Y:S01]  /*4390*/  LOP3.LUT R4, R13, R28, RZ, 0xc0, !PT ;  /* 0x0000001c0d047212 */ /* 0x000fe200078ec0ff */
[----:B------:R-:W-:Y:S01]  /*43a0*/  IMAD.MOV.U32 R8, RZ, RZ, R12 ;  /* 0x000000ffff087224 */ /* 0x000fe200078e000c */
[----:B------:R-:W-:Y:S01]  /*43b0*/  LOP3.LUT R10, R10, R7, RZ, 0xc0, !PT ;  /* 0x000000070a0a7212 */ /* 0x000fe200078ec0ff */
[----:B------:R-:W-:Y:S02]  /*43c0*/  IMAD.MOV R6, RZ, RZ, -R5 ;  /* 0x000000ffff067224 */ /* 0x000fe400078e0a05 */
[----:B------:R-:W-:-:S04]  /*43d0*/  IMAD R4, R22, R5, R4 ;  /* 0x0000000516047224 */ /* 0x000fc800078e0204 */
[----:B------:R-:W-:Y:S02]  /*43e0*/  @P0 IMAD R23, R20, R14, R3 ;  /* 0x0000000e14170224 */ /* 0x000fe400078e0203 */
[----:B0-----:R-:W-:Y:S02]  /*43f0*/  IMAD R3, R6, R27, R15 ;  /* 0x0000001b06037224 */ /* 0x001fe400078e020f */
[----:B------:R-:W-:Y:S02]  /*4400*/  IMAD R7, R4, R29, R23 ;  /* 0x0000001d04077224 */ /* 0x000fe400078e0217 */
[----:B------:R-:W-:Y:S02]  /*4410*/  IMAD R4, R3, R21, R10 ;  /* 0x0000001503047224 */ /* 0x000fe400078e020a */
[----:B------:R-:W-:-:S03]  /*4420*/  IMAD.MOV.U32 R6, RZ, RZ, 0x1 ;  /* 0x00000001ff067424 */ /* 0x000fc600078e00ff */
[----:B------:R-:W-:Y:S02]  /*4430*/  SEL R9, R4, R7, !P0 ;  /* 0x0000000704097207 */ /* 0x000fe40004000000 */
[----:B------:R-:W-:-:S07]  /*4440*/  SEL R7, R7, R4, !P0 ;  /* 0x0000000407077207 */ /* 0x000fce0004000000 */
.L_x_99:
[----:B------:R-:W-:-:S08]  /*4450*/  NOP ;  /* 0x0000000000007918 */ /* 0x000fd00000000000 */
[----:B------:R-:W0:-:S00]  /*4460*/  USETMAXREG.DEALLOC.CTAPOOL 0x28 ;  /* 0x00000028000079c8 */ /* 0x000e0000080e0500 */
[----:B0-----:R-:W-:-:S13]  /*4470*/  ISETP.NE.AND P0, PT, R0, RZ, PT ;  /* 0x000000ff0000720c */ /* 0x001fda0003f05270 */
[----:B------:R-:W-:Y:S05]  /*4480*/  @P0 EXIT ;  /* 0x000000000000094d */ /* 0x000fea0003800000 */
[----:B------:R-:W-:Y:S01]  /*4490*/  LOP3.LUT P0, RZ, R6, 0xff, RZ, 0xc0, !PT ;  /* 0x000000ff06ff7812 */ /* 0x000fe2000780c0ff */
[----:B------:R-:W-:Y:S02]  /*44a0*/  IMAD.MOV.U32 R0, RZ, RZ, 0x1 ;  /* 0x00000001ff007424 */ /* 0x000fe400078e00ff */
[----:B------:R-:W-:-:S10]  /*44b0*/  IMAD.MOV.U32 R12, RZ, RZ, RZ ;  /* 0x000000ffff0c7224 */ /* 0x000fd400078e00ff */
[----:B------:R-:W-:Y:S05]  /*44c0*/  @!P0 BRA `(.L_x_102) ;  /* 0x0000000c00308947 */ /* 0x000fea0003800000 */
[----:B------:R-:W0:Y:S01]  /*44d0*/  LDC R0, c[0x0][0x28c] ;  /* 0x0000a300ff007b82 */ /* 0x000e220000000800 */
[----:B------:R-:W-:Y:S01]  /*44e0*/  ULDC UR5, c[0x0][0x600] ;  /* 0x0001800000057ab9 */ /* 0x000fe20000000800 */
[----:B------:R-:W-:Y:S01]  /*44f0*/  ULDC UR4, c[0x0][0xc] ;  /* 0x0000030000047ab9 */ /* 0x000fe20000000800 */
[----:B------:R-:W-:Y:S01]  /*4500*/  UIADD3 UR16, UR5, -0x1, URZ ;  /* 0xffffffff05107890 */ /* 0x000fe2000fffe03f */
[C---:B------:R-:W-:Y:S01]  /*4510*/  LOP3.LUT P2, RZ, R18.reuse, 0x7f, RZ, 0xc0, !PT ;  /* 0x0000007f12ff7812 */ /* 0x040fe2000784c0ff */
[----:B------:R-:W-:Y:S01]  /*4520*/  ULDC UR6, c[0x0][0x658] ;  /* 0x0001960000067ab9 */ /* 0x000fe20000000800 */
[----:B------:R-:W-:Y:S01]  /*4530*/  ULDC UR5, c[0x0][0x10] ;  /* 0x0000040000057ab9 */ /* 0x000fe20000000800 */
[----:B------:R-:W-:Y:S01]  /*4540*/  UMOV UR7, 0xffffffff ;  /* 0xffffffff00077882 */ /* 0x000fe20000000000 */
[----:B------:R-:W-:Y:S01]  /*4550*/  UMOV UR8, 0x1 ;  /* 0x0000000100087882 */ /* 0x000fe20000000000 */
[----:B------:R-:W-:Y:S01]  /*4560*/  UIMAD.WIDE.U32 UR4, UR4, UR5, URZ ;  /* 0x00000005040472a5 */ /* 0x000fe2000f8e003f */
[----:B------:R-:W-:Y:S01]  /*4570*/  LOP3.LUT P0, RZ, R18, 0x1f, RZ, 0xc0, !PT ;  /* 0x0000001f12ff7812 */ /* 0x000fe2000780c0ff */
[----:B------:R-:W-:Y:S01]  /*4580*/  USHF.L.U32 UR7, UR7, UR6, URZ ;  /* 0x0000000607077299 */ /* 0x000fe2000800063f */
[----:B------:R-:W-:Y:S01]  /*4590*/  BSSY B0, `(.L_x_102) ;  /* 0x00000bf000007945 */ /* 0x000fe20003800000 */
[----:B------:R-:W-:Y:S01]  /*45a0*/  USHF.L.U32 UR18, UR8, UR6, URZ ;  /* 0x0000000608127299 */ /* 0x000fe2000800063f */
[----:B------:R-:W-:Y:S01]  /*45b0*/  IMAD.MOV.U32 R13, RZ, RZ, 0x1 ;  /* 0x00000001ff0d7424 */ /* 0x000fe200078e00ff */
[----:B------:R-:W-:Y:S01]  /*45c0*/  LOP3.LUT R11, R19, 0x2, RZ, 0xfc, !PT ;  /* 0x00000002130b7812 */ /* 0x000fe200078efcff */
[----:B------:R-:W-:Y:S01]  /*45d0*/  ULDC UR6, c[0x0][0x14] ;  /* 0x0000050000067ab9 */ /* 0x000fe20000000800 */
[----:B------:R-:W-:Y:S01]  /*45e0*/  PLOP3.LUT P0, PT, P0, P2, PT, 0x8a, 0x0 ;  /* 0x000000000000781c */ /* 0x000fe20000705172 */
[----:B------:R-:W-:Y:S01]  /*45f0*/  UIMAD.WIDE.U32 UR20, UR4, UR6, URZ ;  /* 0x00000006041472a5 */ /* 0x000fe2000f8e003f */
[----:B------:R-:W-:Y:S01]  /*4600*/  IMAD.MOV.U32 R12, RZ, RZ, RZ ;  /* 0x000000ffff0c7224 */ /* 0x000fe200078e00ff */
[----:B------:R-:W-:-:S02]  /*4610*/  UIMAD UR13, UR5, UR6, URZ ;  /* 0x00000006050d72a4 */ /* 0x000fc4000f8e023f */
[----:B------:R-:W-:Y:S01]  /*4620*/  ULOP3.LUT UR17, URZ, UR7, URZ, 0x33, !UPT ;  /* 0x000000073f117292 */ /* 0x000fe2000f8e333f */
[----:B0-----:R-:W-:Y:S01]  /*4630*/  VIADD R0, R0, 0x3f ;  /* 0x0000003f00007836 */ /* 0x001fe20000000000 */
[----:B------:R-:W-:Y:S01]  /*4640*/  UIADD3 UR13, UR21, UR13, URZ ;  /* 0x0000000d150d7290 */ /* 0x000fe2000fffe03f */
[----:B------:R-:W-:-:S03]  /*4650*/  ULDC.64 UR22, c[0x0][0x198] ;  /* 0x0000660000167ab9 */ /* 0x000fc60000000a00 */
[----:B------:R-:W-:-:S04]  /*4660*/  SHF.R.S32.HI R3, RZ, 0x1f, R0 ;  /* 0x0000001fff037819 */ /* 0x000fc80000011400 */
[----:B------:R-:W-:Y:S01]  /*4670*/  LEA.HI R3, R3, R0, RZ, 0x6 ;  /* 0x0000000003037211 */ /* 0x000fe200078f30ff */
[----:B------:R-:W-:-:S03]  /*4680*/  IMAD.MOV.U32 R0, RZ, RZ, 0x1 ;  /* 0x00000001ff007424 */ /* 0x000fc600078e00ff */
[----:B------:R-:W-:-:S05]  /*4690*/  SHF.R.S32.HI R3, RZ, 0x6, R3 ;  /* 0x00000006ff037819 */ /* 0x000fca0000011403 */
[----:B------:R-:W-:-:S07]  /*46a0*/  VIADD R10, R3, 0x1 ;  /* 0x00000001030a7836 */ /* 0x000fce0000000000 */
.L_x_114:
[----:B------:R-:W-:-:S03]  /*46b0*/  UMOV UR4, 0xffffffff ;  /* 0xffffffff00047882 */ /* 0x000fc60000000000 */
[----:B------:R-:W-:Y:S05]  /*46c0*/  BRA.DIV UR4, `(.L_x_103) ;  /* 0x0000000e04bc7947 */ /* 0x000fea000b800000 */
[----:B------:R-:W-:-:S13]  /*46d0*/  ELECT P6, URZ, PT ;  /* 0x00000000003f782f */ /* 0x000fda00038c0000 */
.L_x_126:
[----:B------:R-:W0:Y:S01]  /*46e0*/  LDC R4, c[0x0][0x28c] ;  /* 0x0000a300ff047b82 */ /* 0x000e220000000800 */
[----:B------:R-:W-:Y:S01]  /*46f0*/  BSSY B1, `(.L_x_104) ;  /* 0x0000037000017945 */ /* 0x000fe20003800000 */
[----:B0-----:R-:W-:-:S13]  /*4700*/  ISETP.LT.OR P6, PT, R4, 0x1, !P6 ;  /* 0x000000010400780c */ /* 0x001fda00077c1670 */
[----:B------:R-:W-:Y:S05]  /*4710*/  @P6 BRA `(.L_x_105) ;  /* 0x0000000000d06947 */ /* 0x000fea0003800000 */
[----:B------:R-:W-:Y:S02]  /*4720*/  IMAD.SHL.U32 R15, R9, 0x40, RZ ;  /* 0x00000040090f7824 */ /* 0x000fe400078e00ff */
[----:B------:R-:W-:Y:S02]  /*4730*/  IMAD.SHL.U32 R18, R7, 0x80, RZ ;  /* 0x0000008007127824 */ /* 0x000fe400078e00ff */
[----:B------:R-:W-:Y:S02]  /*4740*/  IMAD.MOV.U32 R20, RZ, RZ, RZ ;  /* 0x000000ffff147224 */ /* 0x000fe400078e00ff */
[----:B------:R-:W-:Y:S02]  /*4750*/  IMAD.MOV.U32 R4, RZ, RZ, R10 ;  /* 0x000000ffff047224 */ /* 0x000fe400078e000a */
[----:B------:R-:W-:Y:S02]  /*4760*/  IMAD.MOV.U32 R5, RZ, RZ, R0 ;  /* 0x000000ffff057224 */ /* 0x000fe400078e0000 */
[----:B------:R-:W-:-:S07]  /*4770*/  IMAD.MOV.U32 R6, RZ, RZ, R12 ;  /* 0x000000ffff067224 */ /* 0x000fce00078e000c */
.L_x_109:
[----:B------:R-:W0:Y:S01]  /*4780*/  S2R R14, SR_CgaCtaId ;  /* 0x00000000000e7919 */ /* 0x000e220000008800 */
[----:B------:R-:W-:Y:S01]  /*4790*/  MOV R7, 0x400 ;  /* 0x0000040000077802 */ /* 0x000fe20000000f00 */
[----:B------:R-:W1:Y:S03]  /*47a0*/  @!P2 LDC R9, c[0x0][0x500] ;  /* 0x00014000ff09ab82 */ /* 0x000e660000000800 */
[----:B0-----:R-:W-:Y:S02]  /*47b0*/  LEA R21, R14, R7, 0x18 ;  /* 0x000000070e157211 */ /* 0x001fe400078ec0ff */
[----:B------:R-:W-:-:S03]  /*47c0*/  SHF.L.U32 R7, R5, 0x1f, RZ ;  /* 0x0000001f05077819 */ /* 0x000fc600000006ff */
[----:B------:R-:W-:-:S04]  /*47d0*/  IMAD R14, R6, 0x8, R21 ;  /* 0x00000008060e7824 */ /* 0x000fc800078e0215 */
[----:B------:R-:W0:Y:S02]  /*47e0*/  SYNCS.PHASECHK.TRANS64.TRYWAIT P1, [R14+URZ+0x28], R7 ;  /* 0x000028070e0075a7 */ /* 0x000e24000802017f */
[----:B01----:R-:W-:Y:S05]  /*47f0*/  @!P1 BRA `(.L_x_106) ;  /* 0x0000000c00909947 */ /* 0x003fea0003800000 */
.L_x_127:
[----:B0-----:R-:W-:Y:S01]  /*4800*/  PRMT R7, R11, 0x9910, RZ ;  /* 0x000099100b077816 */ /* 0x001fe200000000ff */
[----:B------:R0:W-:Y:S03]  /*4810*/  @!P2 SYNCS.ARRIVE.TRANS64 RZ, [R14+URZ], R9 ;  /* 0x000000090effa9a7 */ /* 0x0001e6000800003f */
[----:B------:R-:W-:-:S13]  /*4820*/  ISETP.NE.AND P1, PT, R7, 0x2, PT ;  /* 0x000000020700780c */ /* 0x000fda0003f25270 */
[----:B0-----:R-:W-:Y:S05]  /*4830*/  @P1 BRA `(.L_x_107) ;  /* 0x0000000000041947 */ /* 0x001fea0003800000 */
[----:B------:R-:W-:Y:S01]  /*4840*/  BPT.TRAP 0x1 ;  /* 0x000000040000795c */ /* 0x000fe20000300000 */
.L_x_107:
[----:B------:R-:W-:Y:S05]  /*4850*/  @P0 BRA `(.L_x_108) ;  /* 0x0000000000040947 */ /* 0x000fea0003800000 */
[----:B------:R-:W-:Y:S01]  /*4860*/  BPT.TRAP 0x1 ;  /* 0x000000040000795c */ /* 0x000fe20000300000 */
.L_x_108:
[--C-:B------:R-:W-:Y:S01]  /*4870*/  IMAD R7, R6, 0x2000, R21.reuse ;  /* 0x0000200006077824 */ /* 0x100fe200078e0215 */
[----:B------:R-:W-:Y:S01]  /*4880*/  R2UR UR9, R14 ;  /* 0x000000000e0972ca */ /* 0x000fe200000e0000 */
[----:B------:R-:W-:Y:S01]  /*4890*/  IMAD R21, R6, 0x1000, R21 ;  /* 0x0000100006157824 */ /* 0x000fe200078e0215 */
[----:B------:R-:W-:Y:S01]  /*48a0*/  UIADD3 UR4, UP0, UR22, 0xf0, URZ ;  /* 0x000000f016047890 */ /* 0x000fe2000ff1e03f */
[----:B------:R-:W-:Y:S01]  /*48b0*/  VIADD R4, R4, 0xffffffff ;  /* 0xffffffff04047836 */ /* 0x000fe20000000000 */
[----:B------:R-:W-:Y:S01]  /*48c0*/  R2UR UR5, R7 ;  /* 0x00000000070572ca */ /* 0x000fe200000e0000 */
[----:B------:R-:W-:Y:S01]  /*48d0*/  UIADD3 UR24, UP1, UR22, 0x1f0, URZ ;  /* 0x000001f016187890 */ /* 0x000fe2000ff3e03f */
[----:B------:R-:W-:Y:S01]  /*48e0*/  R2UR UR8, R21 ;  /* 0x00000000150872ca */ /* 0x000fe200000e0000 */
[----:B------:R-:W-:Y:S01]  /*48f0*/  VIADD R6, R6, 0x1 ;  /* 0x0000000106067836 */ /* 0x000fe20000000000 */
[----:B------:R-:W-:Y:S01]  /*4900*/  R2UR UR11, R18 ;  /* 0x00000000120b72ca */ /* 0x000fe200000e0000 */
[----:B------:R-:W-:Y:S01]  /*4910*/  UIADD3.X UR25, URZ, UR23, URZ, UP1, !UPT ;  /* 0x000000173f197290 */ /* 0x000fe20008ffe43f */
[----:B------:R-:W-:Y:S01]  /*4920*/  R2UR UR10, R20 ;  /* 0x00000000140a72ca */ /* 0x000fe200000e0000 */
[----:B------:R-:W-:Y:S01]  /*4930*/  UMOV UR6, 0x0 ;  /* 0x0000000000067882 */ /* 0x000fe20000000000 */
[----:B------:R-:W-:Y:S01]  /*4940*/  R2UR UR12, R8 ;  /* 0x00000000080c72ca */ /* 0x000fe200000e0000 */
[----:B------:R-:W-:Y:S01]  /*4950*/  UMOV UR7, 0x10000000 ;  /* 0x1000000000077882 */ /* 0x000fe20000000000 */
[----:B------:R-:W-:Y:S01]  /*4960*/  R2UR UR19, R15 ;  /* 0x000000000f1372ca */ /* 0x000fe200000e0000 */
[----:B------:R-:W-:Y:S01]  /*4970*/  VIADD R20, R20, 0x40 ;  /* 0x0000004014147836 */ /* 0x000fe20000000000 */
[----:B------:R-:W-:Y:S01]  /*4980*/  ISETP.GT.AND P3, PT, R4, 0x1, PT ;  /* 0x000000010400780c */ /* 0x000fe20003f64270 */
[----:B------:R-:W-:Y:S01]  /*4990*/  UIADD3 UR14, UR5, 0x100, URZ ;  /* 0x00000100050e7890 */ /* 0x000fe2000fffe03f */
[----:B------:R-:W-:Y:S01]  /*49a0*/  ISETP.NE.AND P1, PT, R6, 0x5, PT ;  /* 0x000000050600780c */ /* 0x000fe20003f25270 */
[----:B------:R-:W-:-:S02]  /*49b0*/  UIADD3.X UR5, URZ, UR23, URZ, UP0, !UPT ;  /* 0x000000173f057290 */ /* 0x000fc400087fe43f */
[----:B------:R-:W-:Y:S01]  /*49c0*/  UIADD3 UR15, UR8, 0xa100, URZ ;  /* 0x0000a100080f7890 */ /* 0x000fe2000fffe03f */
[----:B------:R-:W-:Y:S02]  /*49d0*/  SEL R14, RZ, 0x1, P1 ;  /* 0x00000001ff0e7807 */ /* 0x000fe40000800000 */
[----:B------:R-:W-:Y:S01]  /*49e0*/  UMOV UR8, UR14 ;  /* 0x0000000e00087c82 */ /* 0x000fe20008000000 */
[----:B------:R-:W-:Y:S02]  /*49f0*/  SEL R6, R6, RZ, P1 ;  /* 0x000000ff06067207 */ /* 0x000fe40000800000 */
[----:B------:R-:W-:Y:S01]  /*4a00*/  LOP3.LUT R5, R5, R14, RZ, 0x3c, !PT ;  /* 0x0000000e05057212 */ /* 0x000fe200078e3cff */
[----:B------:R0:W-:Y:S02]  /*4a10*/  UTMALDG.3D [UR8], [UR4], desc[UR6] ;  /* 0x00000608040075b4 */ /* 0x0001e40008011000 */
[----:B0-----:R-:W-:Y:S01]  /*4a20*/  UMOV UR8, UR15 ;  /* 0x0000000f00087c82 */ /* 0x001fe20008000000 */
[----:B------:R-:W-:-:S02]  /*4a30*/  UMOV UR11, UR19 ;  /* 0x00000013000b7c82 */ /* 0x000fc40008000000 */
[----:B------:R0:W-:Y:S02]  /*4a40*/  UTMALDG.3D [UR8], [UR24], desc[UR6] ;  /* 0x00000608180075b4 */ /* 0x0001e40008011000 */
[----:B0-----:R-:W-:Y:S05]  /*4a50*/  @P3 BRA `(.L_x_109) ;  /* 0xfffffffc00483947 */ /* 0x001fea000383ffff */
.L_x_105:
[----:B------:R-:W-:Y:S05]  /*4a60*/  BSYNC B1 ;  /* 0x0000000000017941 */ /* 0x000fea0003800000 */
.L_x_104:
[----:B------:R-:W-:Y:S01]  /*4a70*/  LOP3.LUT P3, RZ, R13, 0xff, RZ, 0xc0, !PT ;  /* 0x000000ff0dff7812 */ /* 0x000fe2000786c0ff */
[----:B------:R-:W-:Y:S01]  /*4a80*/  IMAD.IADD R12, R3, 0x1, R12 ;  /* 0x00000001030c7824 */ /* 0x000fe200078e020c */
[----:B------:R-:W-:Y:S01]  /*4a90*/  IADD3 R16, P4, R16, UR20, RZ ;  /* 0x0000001410107c10 */ /* 0x000fe2000ff9e0ff */
[----:B------:R-:W-:Y:S01]  /*4aa0*/  ULDC.64 UR4, c[0x0][0x650] ;  /* 0x0001940000047ab9 */ /* 0x000fe20000000a00 */
[----:B------:R-:W-:Y:S01]  /*4ab0*/  BSSY B1, `(.L_x_110) ;  /* 0x000006a000017945 */ /* 0x000fe20003800000 */
[----:B------:R-:W-:Y:S01]  /*4ac0*/  IMAD.MOV.U32 R9, RZ, RZ, -0x1 ;  /* 0xffffffffff097424 */ /* 0x000fe200078e00ff */
[----:B------:R-:W-:Y:S01]  /*4ad0*/  ISETP.GT.U32.AND P1, PT, R12, 0x4, PT ;  /* 0x000000040c00780c */ /* 0x000fe20003f24070 */
[----:B------:R-:W-:Y:S01]  /*4ae0*/  IMAD.MOV.U32 R8, RZ, RZ, -0x1 ;  /* 0xffffffffff087424 */ /* 0x000fe200078e00ff */
[----:B------:R-:W-:Y:S02]  /*4af0*/  IADD3.X R17, R17, UR13, RZ, P4, !PT ;  /* 0x0000000d11117c10 */ /* 0x000fe4000a7fe4ff */
[----:B------:R-:W-:-:S02]  /*4b00*/  ISETP.LT.U32.AND P1, PT, R3, 0x5, P1 ;  /* 0x000000050300780c */ /* 0x000fc40000f21070 */
[----:B------:R-:W-:Y:S01]  /*4b10*/  PRMT R13, RZ, 0x7610, R13 ;  /* 0x00007610ff0d7816 */ /* 0x000fe2000000000d */
[----:B------:R-:W0:Y:S01]  /*4b20*/  @P3 S2R R5, SR_CgaCtaId ;  /* 0x0000000000053919 */ /* 0x000e220000008800 */
[----:B------:R-:W-:-:S04]  /*4b30*/  @P3 MOV R4, 0x400 ;  /* 0x0000040000043802 */ /* 0x000fc80000000f00 */
[----:B0-----:R-:W-:Y:S01]  /*4b40*/  @P3 LEA R6, R5, R4, 0x18 ;  /* 0x0000000405063211 */ /* 0x001fe200078ec0ff */
[----:B------:R-:W-:-:S03]  /*4b50*/  IMAD.WIDE.U32 R4, R12, -0x33333333, RZ ;  /* 0xcccccccd0c047825 */ /* 0x000fc600078e00ff */
[----:B------:R0:W-:Y:S01]  /*4b60*/  @P3 SYNCS.ARRIVE.TRANS64.A1T0 RZ, [R6+URZ+0x68], RZ ;  /* 0x000068ff06ff39a7 */ /* 0x0001e2000810003f */
[----:B------:R-:W-:Y:S02]  /*4b70*/  ISETP.GE.U32.AND P3, PT, R3, 0x5, PT ;  /* 0x000000050300780c */ /* 0x000fe40003f66070 */
[----:B------:R-:W-:Y:S02]  /*4b80*/  SHF.R.U32.HI R7, RZ, 0x2, R5 ;  /* 0x00000002ff077819 */ /* 0x000fe40000011605 */
[----:B------:R-:W-:Y:S02]  /*4b90*/  SEL R5, RZ, 0x1, !P1 ;  /* 0x00000001ff057807 */ /* 0x000fe40004800000 */
[----:B------:R-:W-:Y:S01]  /*4ba0*/  ISETP.GE.U32.AND P1, PT, R16, UR4, PT ;  /* 0x0000000410007c0c */ /* 0x000fe2000bf26070 */
[----:B------:R-:W-:Y:S01]  /*4bb0*/  IMAD R12, R7, -0x5, R12 ;  /* 0xfffffffb070c7824 */ /* 0x000fe200078e020c */
[----:B------:R-:W-:Y:S02]  /*4bc0*/  LOP3.LUT R0, R0, R5, RZ, 0x3c, !PT ;  /* 0x0000000500007212 */ /* 0x000fe400078e3cff */
[----:B------:R-:W-:-:S02]  /*4bd0*/  ISETP.GE.U32.AND.EX P1, PT, R17, UR5, PT, P1 ;  /* 0x0000000511007c0c */ /* 0x000fc4000bf26110 */
[----:B------:R-:W-:Y:S02]  /*4be0*/  PRMT R4, RZ, 0x7610, R4 ;  /* 0x00007610ff047816 */ /* 0x000fe40000000004 */
[----:B------:R-:W-:Y:S01]  /*4bf0*/  @P3 LOP3.LUT R0, R0, 0x1, R7, 0x78, !PT ;  /* 0x0000000100003812 */ /* 0x000fe200078e7807 */
[----:B------:R-:W-:-:S08]  /*4c00*/  IMAD.MOV.U32 R7, RZ, RZ, -0x1 ;  /* 0xffffffffff077424 */ /* 0x000fd000078e00ff */
[----:B0-----:R-:W-:Y:S05]  /*4c10*/  @P1 BRA `(.L_x_111) ;  /* 0x00000004004c1947 */ /* 0x001fea0003800000 */
[----:B------:R-:W-:Y:S01]  /*4c20*/  ULDC.64 UR4, c[0x0][0x628] ;  /* 0x00018a0000047ab9 */ /* 0x000fe20000000a00 */
[----:B------:R-:W0:Y:S01]  /*4c30*/  S2R R15, SR_CTAID.X ;  /* 0x00000000000f7919 */ /* 0x000e220000002500 */
[----:B------:R-:W-:Y:S01]  /*4c40*/  ISETP.NE.U32.AND P1, PT, RZ, UR4, PT ;  /* 0x00000004ff007c0c */ /* 0x000fe2000bf25070 */
[----:B------:R-:W-:Y:S01]  /*4c50*/  ULDC UR7, c[0x0][0x630] ;  /* 0x00018c0000077ab9 */ /* 0x000fe20000000800 */
[----:B------:R-:W-:Y:S01]  /*4c60*/  IMAD.MOV.U32 R4, RZ, RZ, R16 ;  /* 0x000000ffff047224 */ /* 0x000fe200078e0010 */
[----:B------:R-:W1:Y:S01]  /*4c70*/  S2R R14, SR_CTAID.Y ;  /* 0x00000000000e7919 */ /* 0x000e620000002600 */
[----:B------:R-:W-:Y:S01]  /*4c80*/  ISETP.NE.AND.EX P1, PT, RZ, UR5, PT, P1 ;  /* 0x00000005ff007c0c */ /* 0x000fe2000bf25310 */
[----:B------:R-:W-:-:S12]  /*4c90*/  IMAD.MOV.U32 R5, RZ, RZ, R17 ;  /* 0x000000ffff057224 */ /* 0x000fd800078e0011 */
[----:B------:R-:W-:Y:S05]  /*4ca0*/  @!P1 BRA `(.L_x_112) ;  /* 0x0000000000289947 */ /* 0x000fea0003800000 */
[----:B------:R-:W-:Y:S02]  /*4cb0*/  ULDC UR6, c[0x0][0x634] ;  /* 0x00018d0000067ab9 */ /* 0x000fe40000000800 */
[----:B------:R-:W-:-:S05]  /*4cc0*/  IADD3 R9, P1, R16, UR6, RZ ;  /* 0x0000000610097c10 */ /* 0x000fca000ff3e0ff */
[----:B------:R-:W-:-:S04]  /*4cd0*/  IMAD.X R21, RZ, RZ, R17, P1 ;  /* 0x000000ffff157224 */ /* 0x000fc800008e0611 */
[----:B------:R-:W-:-:S04]  /*4ce0*/  IMAD.WIDE.U32 R6, R21, UR4, RZ ;  /* 0x0000000415067c25 */ /* 0x000fc8000f8e00ff */
[----:B------:R-:W-:-:S04]  /*4cf0*/  IMAD.WIDE.U32 R6, P1, R9, UR5, R6 ;  /* 0x0000000509067c25 */ /* 0x000fc8000f820006 */
[----:B------:R-:W-:-:S04]  /*4d00*/  IMAD.WIDE.U32 R8, R9, UR4, RZ ;  /* 0x0000000409087c25 */ /* 0x000fc8000f8e00ff */
[----:B------:R-:W-:Y:S01]  /*4d10*/  IMAD.X R5, RZ, RZ, RZ, P1 ;  /* 0x000000ffff057224 */ /* 0x000fe200008e06ff */
[----:B------:R-:W-:Y:S01]  /*4d20*/  IADD3 RZ, P1, R9, R6, RZ ;  /* 0x0000000609ff7210 */ /* 0x000fe20007f3e0ff */
[----:B------:R-:W-:-:S04]  /*4d30*/  IMAD.MOV.U32 R4, RZ, RZ, R7 ;  /* 0x000000ffff047224 */ /* 0x000fc800078e0007 */
[----:B------:R-:W-:-:S08]  /*4d40*/  IMAD.WIDE.U32.X R4, R21, UR5, R4, P1 ;  /* 0x0000000515047c25 */ /* 0x000fd000088e0404 */
.L_x_112:
[--C-:B------:R-:W-:Y:S01]  /*4d50*/  SHF.R.U64 R8, R4, UR7, R5.reuse ;  /* 0x0000000704087c19 */ /* 0x100fe20008001205 */
[----:B------:R-:W-:Y:S01]  /*4d60*/  ULDC.64 UR4, c[0x0][0x620] ;  /* 0x0001880000047ab9 */ /* 0x000fe20000000a00 */
[----:B------:R-:W-:Y:S01]  /*4d70*/  SHF.R.U32.HI R4, RZ, UR7, R5 ;  /* 0x00000007ff047c19 */ /* 0x000fe20008011605 */
[----:B------:R-:W2:Y:S01]  /*4d80*/  LDC R24, c[0x0][0x144] ;  /* 0x00005100ff187b82 */ /* 0x000ea20000000800 */
[----:B------:R-:W-:Y:S01]  /*4d90*/  IADD3 R7, P1, RZ, -R8, RZ ;  /* 0x80000008ff077210 */ /* 0x000fe20007f3e0ff */
[----:B------:R-:W-:Y:S01]  /*4da0*/  ULDC.64 UR8, c[0x0][0x640] ;  /* 0x0001900000087ab9 */ /* 0x000fe20000000a00 */
[----:B0-----:R-:W-:Y:S01]  /*4db0*/  I2FP.F32.U32 R9, R15 ;  /* 0x0000000f00097245 */ /* 0x001fe20000201000 */
[----:B------:R-:W-:Y:S02]  /*4dc0*/  ULDC UR6, c[0x0][0x608] ;  /* 0x0001820000067ab9 */ /* 0x000fe40000000800 */
[----:B------:R-:W-:Y:S01]  /*4dd0*/  IMAD.X R4, RZ, RZ, ~R4, P1 ;  /* 0x000000ffff047224 */ /* 0x000fe200008e0e04 */
[----:B------:R-:W-:Y:S01]  /*4de0*/  ISETP.NE.U32.AND P1, PT, RZ, UR8, PT ;  /* 0x00000008ff007c0c */ /* 0x000fe2000bf25070 */
[----:B------:R-:W0:Y:S02]  /*4df0*/  LDC R21, c[0x0][0x148] ;  /* 0x00005200ff157b82 */ /* 0x000e240000000800 */
[----:B------:R-:W-:Y:S01]  /*4e00*/  IMAD R6, R4, UR4, RZ ;  /* 0x0000000404067c24 */ /* 0x000fe2000f8e02ff */
[----:B------:R-:W-:Y:S01]  /*4e10*/  ISETP.NE.AND.EX P1, PT, RZ, UR9, PT, P1 ;  /* 0x00000009ff007c0c */ /* 0x000fe2000bf25310 */
[----:B------:R-:W-:Y:S01]  /*4e20*/  IMAD.WIDE.U32 R4, R7, UR4, R16 ;  /* 0x0000000407047c25 */ /* 0x000fe2000f8e0010 */
[----:B------:R-:W-:-:S03]  /*4e30*/  ULDC UR4, c[0x0][0x150] ;  /* 0x0000540000047ab9 */ /* 0x000fc60000000800 */
[----:B------:R-:W-:Y:S02]  /*4e40*/  IMAD R7, R7, UR5, R6 ;  /* 0x0000000507077c24 */ /* 0x000fe4000f8e0206 */
[----:B------:R-:W-:Y:S01]  /*4e50*/  FMUL R6, R9, UR4 ;  /* 0x0000000409067c20 */ /* 0x000fe20008400000 */
[----:B------:R-:W-:Y:S01]  /*4e60*/  ULDC UR4, c[0x0][0x618] ;  /* 0x0001860000047ab9 */ /* 0x000fe20000000800 */
[----:B------:R-:W-:Y:S01]  /*4e70*/  ULDC UR5, c[0x0][0x154] ;  /* 0x0000550000057ab9 */ /* 0x000fe20000000800 */
[----:B------:R-:W-:-:S03]  /*4e80*/  IMAD.IADD R5, R5, 0x1, R7 ;  /* 0x0000000105057824 */ /* 0x000fc600078e0207 */
[----:B------:R-:W3:Y:S02]  /*4e90*/  F2I.U32.TRUNC.NTZ R6, R6 ;  /* 0x0000000600067305 */ /* 0x000ee4000020f000 */
[----:B------:R-:W-:Y:S02]  /*4ea0*/  SHF.R.U64 R9, R4, UR4, R5 ;  /* 0x0000000404097c19 */ /* 0x000fe40008001205 */
[----:B-1----:R-:W-:-:S05]  /*4eb0*/  I2FP.F32.U32 R4, R14 ;  /* 0x0000000e00047245 */ /* 0x002fca0000201000 */
[----:B------:R-:W-:Y:S01]  /*4ec0*/  FMUL R22, R4, UR5 ;  /* 0x0000000504167c20 */ /* 0x000fe20008400000 */
[----:B------:R-:W-:Y:S01]  /*4ed0*/  SHF.R.U32.HI R4, RZ, UR4, R5 ;  /* 0x00000004ff047c19 */ /* 0x000fe20008011605 */
[----:B------:R-:W-:-:S03]  /*4ee0*/  ULDC UR4, c[0x0][0x658] ;  /* 0x0001960000047ab9 */ /* 0x000fc60000000800 */
[--C-:B------:R-:W-:Y:S01]  /*4ef0*/  SHF.R.U64 R20, R9, UR6, R4.reuse ;  /* 0x0000000609147c19 */ /* 0x100fe20008001204 */
[----:B------:R-:W1:Y:S01]  /*4f00*/  F2I.U32.TRUNC.NTZ R22, R22 ;  /* 0x0000001600167305 */ /* 0x000e62000020f000 */
[----:B------:R-:W-:Y:S01]  /*4f10*/  SHF.R.U32.HI R5, RZ, UR6, R4 ;  /* 0x00000006ff057c19 */ /* 0x000fe20008011604 */
[----:B---3--:R-:W-:-:S03]  /*4f20*/  IMAD.MOV R6, RZ, RZ, -R6 ;  /* 0x000000ffff067224 */ /* 0x008fc600078e0a06 */
[----:B------:R-:W-:Y:S01]  /*4f30*/  SHF.R.U64 R18, R20, UR4, R5 ;  /* 0x0000000414127c19 */ /* 0x000fe20008001205 */
[----:B--2---:R-:W-:Y:S01]  /*4f40*/  IMAD R15, R24, R6, R15 ;  /* 0x00000006180f7224 */ /* 0x004fe200078e020f */
[----:B------:R-:W-:-:S03]  /*4f50*/  SHF.R.U32.HI R23, RZ, UR4, R5 ;  /* 0x00000004ff177c19 */ /* 0x000fc60008011605 */
[----:B------:R-:W-:Y:S02]  /*4f60*/  IMAD.MOV.U32 R4, RZ, RZ, R18 ;  /* 0x000000ffff047224 */ /* 0x000fe400078e0012 */
[----:B------:R-:W-:Y:S01]  /*4f70*/  IMAD.MOV.U32 R5, RZ, RZ, R23 ;  /* 0x000000ffff057224 */ /* 0x000fe200078e0017 */
[----:B-1----:R-:W-:Y:S06]  /*4f80*/  @!P1 BRA `(.L_x_113) ;  /* 0x0000000000289947 */ /* 0x002fec0003800000 */
[----:B------:R-:W-:Y:S02]  /*4f90*/  ULDC UR4, c[0x0][0x64c] ;  /* 0x0001930000047ab9 */ /* 0x000fe40000000800 */
[----:B------:R-:W-:-:S05]  /*4fa0*/  IADD3 R5, P1, R18, UR4, RZ ;  /* 0x0000000412057c10 */ /* 0x000fca000ff3e0ff */
[----:B------:R-:W-:-:S04]  /*4fb0*/  IMAD.X R23, RZ, RZ, R23, P1 ;  /* 0x000000ffff177224 */ /* 0x000fc800008e0617 */
[----:B------:R-:W-:-:S04]  /*4fc0*/  IMAD.WIDE.U32 R6, R23, UR8, RZ ;  /* 0x0000000817067c25 */ /* 0x000fc8000f8e00ff */
[----:B------:R-:W-:-:S04]  /*4fd0*/  IMAD.WIDE.U32 R6, P1, R5, UR9, R6 ;  /* 0x0000000905067c25 */ /* 0x000fc8000f820006 */
[----:B------:R-:W-:-:S04]  /*4fe0*/  IMAD.WIDE.U32 R4, R5, UR8, RZ ;  /* 0x0000000805047c25 */ /* 0x000fc8000f8e00ff */
[----:B------:R-:W-:Y:S01]  /*4ff0*/  IMAD.MOV.U32 R4, RZ, RZ, R7 ;  /* 0x000000ffff047224 */ /* 0x000fe200078e0007 */
[----:B------:R-:W-:Y:S01]  /*5000*/  IADD3 RZ, P3, R5, R6, RZ ;  /* 0x0000000605ff7210 */ /* 0x000fe20007f7e0ff */
[----:B------:R-:W-:-:S04]  /*5010*/  IMAD.X R5, RZ, RZ, RZ, P1 ;  /* 0x000000ffff057224 */ /* 0x000fc800008e06ff */
[----:B------:R-:W-:-:S08]  /*5020*/  IMAD.WIDE.U32.X R4, R23, UR9, R4, P3 ;  /* 0x0000000917047c25 */ /* 0x000fd000098e0404 */
.L_x_113:
[----:B------:R-:W-:Y:S01]  /*5030*/  ISETP.NE.AND P1, PT, R2, 0x1, PT ;  /* 0x000000010200780c */ /* 0x000fe20003f25270 */
[----:B------:R-:W-:Y:S01]  /*5040*/  ULDC UR4, c[0x0][0x648] ;  /* 0x0001920000047ab9 */ /* 0x000fe20000000800 */
[----:B------:R-:W-:Y:S01]  /*5050*/  LOP3.LUT R20, R20, UR17, RZ, 0xc0, !PT ;  /* 0x0000001114147c12 */ /* 0x000fe2000f8ec0ff */
[----:B------:R-:W-:Y:S01]  /*5060*/  IMAD.MOV R22, RZ, RZ, -R22 ;  /* 0x000000ffff167224 */ /* 0x000fe200078e0a16 */
[----:B------:R-:W-:Y:S01]  /*5070*/  SHF.R.U64 R5, R4, UR4, R5 ;  /* 0x0000000404057c19 */ /* 0x000fe20008001205 */
[----:B------:R-:W-:Y:S01]  /*5080*/  ULDC UR4, c[0x0][0x638] ;  /* 0x00018e0000047ab9 */ /* 0x000fe20000000800 */
[----:B------:R-:W-:Y:S01]  /*5090*/  LOP3.LUT R9, R9, UR16, RZ, 0xc0, !PT ;  /* 0x0000001009097c12 */ /* 0x000fe2000f8ec0ff */
[----:B------:R-:W-:Y:S01]  /*50a0*/  ULDC UR5, c[0x0][0x610] ;  /* 0x0001840000057ab9 */ /* 0x000fe20000000800 */
[----:B------:R-:W-:Y:S02]  /*50b0*/  IMAD.MOV.U32 R4, RZ, RZ, 0x1 ;  /* 0x00000001ff047424 */ /* 0x000fe400078e00ff */
[----:B------:R-:W-:-:S02]  /*50c0*/  IMAD.MOV R7, RZ, RZ, -R5 ;  /* 0x000000ffff077224 */ /* 0x000fc400078e0a05 */
[----:B------:R-:W-:Y:S02]  /*50d0*/  IMAD R20, R5, UR18, R20 ;  /* 0x0000001205147c24 */ /* 0x000fe4000f8e0214 */
[----:B0-----:R-:W-:Y:S02]  /*50e0*/  @P1 IMAD R15, R21, R22, R14 ;  /* 0x00000016150f1224 */ /* 0x001fe400078e020e */
[----:B------:R-:W-:Y:S01]  /*50f0*/  IMAD R18, R7, UR4, R18 ;  /* 0x0000000407127c24 */ /* 0x000fe2000f8e0212 */
[----:B------:R-:W-:Y:S01]  /*5100*/  ULDC UR4, c[0x0][0x600] ;  /* 0x0001800000047ab9 */ /* 0x000fe20000000800 */
[----:B------:R-:W-:Y:S02]  /*5110*/  IMAD R15, R20, UR5, R15 ;  /* 0x00000005140f7c24 */ /* 0x000fe4000f8e020f */
[----:B------:R-:W-:-:S05]  /*5120*/  IMAD R18, R18, UR4, R9 ;  /* 0x0000000412127c24 */ /* 0x000fca000f8e0209 */
[----:B------:R-:W-:Y:S02]  /*5130*/  SEL R9, R18, R15, !P1 ;  /* 0x0000000f12097207 */ /* 0x000fe40004800000 */
[----:B------:R-:W-:-:S07]  /*5140*/  SEL R7, R15, R18, !P1 ;  /* 0x000000120f077207 */ /* 0x000fce0004800000 */
.L_x_111:
[----:B------:R-:W-:Y:S05]  /*5150*/  BSYNC B1 ;  /* 0x0000000000017941 */ /* 0x000fea0003800000 */
.L_x_110:
[----:B------:R-:W-:-:S13]  /*5160*/  LOP3.LUT P1, RZ, R4, 0xff, RZ, 0xc0, !PT ;  /* 0x000000ff04ff7812 */ /* 0x000fda000782c0ff */
[----:B------:R-:W-:Y:S05]  /*5170*/  @P1 BRA `(.L_x_114) ;  /* 0xfffffff4004c1947 */ /* 0x000fea000383ffff */
[----:B------:R-:W-:Y:S05]  /*5180*/  BSYNC B0 ;  /* 0x0000000000007941 */ /* 0x000fea0003800000 */
.L_x_102:
[----:B------:R-:W-:-:S03]  /*5190*/  UMOV UR4, 0xffffffff ;  /* 0xffffffff00047882 */ /* 0x000fc60000000000 */
[----:B------:R-:W-:Y:S05]  /*51a0*/  BRA.DIV UR4, `(.L_x_115) ;  /* 0x0000000604387947 */ /* 0x000fea000b800000 */
[----:B------:R-:W-:-:S13]  /*51b0*/  ELECT P6, URZ, PT ;  /* 0x00000000003f782f */ /* 0x000fda00038c0000 */
.L_x_130:
[----:B------:R-:W-:Y:S04]  /*51c0*/  BSSY B0, `(.L_x_116) ;  /* 0x0000034000007945 */ /* 0x000fe80003800000 */
[----:B------:R-:W-:Y:S05]  /*51d0*/  @!P6 BRA `(.L_x_117) ;  /* 0x0000000000c8e947 */ /* 0x000fea0003800000 */
[----:B------:R-:W-:-:S04]  /*51e0*/  LOP3.LUT R19, R19, 0x2, RZ, 0xfc, !PT ;  /* 0x0000000213137812 */ /* 0x000fc800078efcff */
[----:B------:R-:W-:-:S13]  /*51f0*/  ISETP.NE.AND P0, PT, R19, 0x3, PT ;  /* 0x000000031300780c */ /* 0x000fda0003f05270 */
[----:B------:R-:W-:Y:S05]  /*5200*/  @!P0 BRA `(.L_x_118) ;  /* 0x0000000000048947 */ /* 0x000fea0003800000 */
[----:B------:R-:W-:Y:S01]  /*5210*/  BPT.TRAP 0x1 ;  /* 0x000000040000795c */ /* 0x000fe20000300000 */
.L_x_118:
[----:B------:R-:W0:Y:S01]  /*5220*/  S2R R3, SR_CgaCtaId ;  /* 0x0000000000037919 */ /* 0x000e220000008800 */
[----:B------:R-:W-:-:S04]  /*5230*/  MOV R2, 0x400 ;  /* 0x0000040000027802 */ /* 0x000fc80000000f00 */
[----:B0-----:R-:W-:Y:S02]  /*5240*/  LEA R3, R3, R2, 0x18 ;  /* 0x0000000203037211 */ /* 0x001fe400078ec0ff */
[----:B------:R-:W-:-:S03]  /*5250*/  SHF.L.U32 R2, R0, 0x1f, RZ ;  /* 0x0000001f00027819 */ /* 0x000fc600000006ff */
[----:B------:R-:W-:-:S04]  /*5260*/  VIADD R3, R3, 0x28 ;  /* 0x0000002803037836 */ /* 0x000fc80000000000 */
[C---:B------:R-:W-:Y:S02]  /*5270*/  IMAD R7, R12.reuse, 0x8, R3 ;  /* 0x000000080c077824 */ /* 0x040fe400078e0203 */
[----:B------:R-:W-:Y:S02]  /*5280*/  VIADD R12, R12, 0x1 ;  /* 0x000000010c0c7836 */ /* 0x000fe40000000000 */
[----:B------:R-:W0:Y:S03]  /*5290*/  SYNCS.PHASECHK.TRANS64.TRYWAIT P0, [R7+URZ], R2 ;  /* 0x00000002070075a7 */ /* 0x000e26000800017f */
[----:B------:R-:W-:-:S04]  /*52a0*/  ISETP.NE.AND P1, PT, R12, 0x5, PT ;  /* 0x000000050c00780c */ /* 0x000fc80003f25270 */
[----:B------:R-:W-:Y:S02]  /*52b0*/  SEL R5, RZ, 0x1, P1 ;  /* 0x00000001ff057807 */ /* 0x000fe40000800000 */
[----:B------:R-:W-:Y:S02]  /*52c0*/  SEL R12, R12, RZ, P1 ;  /* 0x000000ff0c0c7207 */ /* 0x000fe40000800000 */
[----:B------:R-:W-:-:S03]  /*52d0*/  LOP3.LUT R5, R0, R5, RZ, 0x3c, !PT ;  /* 0x0000000500057212 */ /* 0x000fc600078e3cff */
[----:B------:R-:W-:Y:S01]  /*52e0*/  IMAD R9, R12, 0x8, R3 ;  /* 0x000000080c097824 */ /* 0x000fe200078e0203 */
[----:B------:R-:W-:Y:S01]  /*52f0*/  SHF.L.U32 R4, R5, 0x1f, RZ ;  /* 0x0000001f05047819 */ /* 0x000fe200000006ff */
[----:B0-----:R-:W-:Y:S06]  /*5300*/  @!P0 BRA `(.L_x_119) ;  /* 0x0000000400008947 */ /* 0x001fec0003800000 */
.L_x_131:
[----:B------:R-:W1:Y:S01]  /*5310*/  SYNCS.PHASECHK.TRANS64.TRYWAIT P0, [R9+URZ], R4 ;  /* 0x00000004090075a7 */ /* 0x000e62000800017f */
[----:B------:R-:W-:-:S05]  /*5320*/  VIADD R0, R12, 0x1 ;  /* 0x000000010c007836 */ /* 0x000fca0000000000 */
[----:B------:R-:W-:-:S04]  /*5330*/  ISETP.NE.AND P1, PT, R0, 0x5, PT ;  /* 0x000000050000780c */ /* 0x000fc80003f25270 */
[----:B0-----:R-:W-:Y:S02]  /*5340*/  SEL R2, RZ, 0x1, P1 ;  /* 0x00000001ff027807 */ /* 0x001fe40000800000 */
[----:B------:R-:W-:Y:S02]  /*5350*/  SEL R0, R0, RZ, P1 ;  /* 0x000000ff00007207 */ /* 0x000fe40000800000 */
[----:B------:R-:W-:-:S03]  /*5360*/  LOP3.LUT R7, R5, R2, RZ, 0x3c, !PT ;  /* 0x0000000205077212 */ /* 0x000fc600078e3cff */
[----:B------:R-:W-:Y:S01]  /*5370*/  IMAD R6, R0, 0x8, R3 ;  /* 0x0000000800067824 */ /* 0x000fe200078e0203 */
[----:B------:R-:W-:Y:S01]  /*5380*/  SHF.L.U32 R5, R7, 0x1f, RZ ;  /* 0x0000001f07057819 */ /* 0x000fe200000006ff */
[----:B-1----:R-:W-:Y:S06]  /*5390*/  @!P0 BRA `(.L_x_120) ;  /* 0x0000000000f08947 */ /* 0x002fec0003800000 */
.L_x_132:
[----:B------:R-:W1:Y:S01]  /*53a0*/  SYNCS.PHASECHK.TRANS64.TRYWAIT P0, [R6+URZ], R5 ;  /* 0x00000005060075a7 */ /* 0x000e62000800017f */
[----:B------:R-:W-:-:S05]  /*53b0*/  VIADD R0, R0, 0x1 ;  /* 0x0000000100007836 */ /* 0x000fca0000000000 */
[----:B------:R-:W-:-:S04]  /*53c0*/  ISETP.NE.AND P1, PT, R0, 0x5, PT ;  /* 0x000000050000780c */ /* 0x000fc80003f25270 */
[----:B------:R-:W-:Y:S02]  /*53d0*/  SEL R2, RZ, 0x1, P1 ;  /* 0x00000001ff027807 */ /* 0x000fe40000800000 */
[----:B------:R-:W-:Y:S02]  /*53e0*/  SEL R0, R0, RZ, P1 ;  /* 0x000000ff00007207 */ /* 0x000fe40000800000 */
[----:B------:R-:W-:-:S03]  /*53f0*/  LOP3.LUT R7, R7, R2, RZ, 0x3c, !PT ;  /* 0x0000000207077212 */ /* 0x000fc600078e3cff */
[----:B0-----:R-:W-:Y:S01]  /*5400*/  IMAD R9, R0, 0x8, R3 ;  /* 0x0000000800097824 */ /* 0x001fe200078e0203 */
[----:B------:R-:W-:Y:S01]  /*5410*/  SHF.L.U32 R4, R7, 0x1f, RZ ;  /* 0x0000001f07047819 */ /* 0x000fe200000006ff */
[----:B-1----:R-:W-:Y:S06]  /*5420*/  @!P0 BRA `(.L_x_121) ;  /* 0x0000000000e08947 */ /* 0x002fec0003800000 */
.L_x_133:
[----:B------:R-:W1:Y:S01]  /*5430*/  SYNCS.PHASECHK.TRANS64.TRYWAIT P0, [R9+URZ], R4 ;  /* 0x00000004090075a7 */ /* 0x000e62000800017f */
[----:B------:R-:W-:-:S05]  /*5440*/  VIADD R0, R0, 0x1 ;  /* 0x0000000100007836 */ /* 0x000fca0000000000 */
[----:B------:R-:W-:-:S04]  /*5450*/  ISETP.NE.AND P1, PT, R0, 0x5, PT ;  /* 0x000000050000780c */ /* 0x000fc80003f25270 */
[----:B------:R-:W-:Y:S02]  /*5460*/  SEL R2, RZ, 0x1, P1 ;  /* 0x00000001ff027807 */ /* 0x000fe40000800000 */
[----:B------:R-:W-:Y:S02]  /*5470*/  SEL R0, R0, RZ, P1 ;  /* 0x000000ff00007207 */ /* 0x000fe40000800000 */
[----:B------:R-:W-:Y:S01]  /*5480*/  LOP3.LUT R2, R7, R2, RZ, 0x3c, !PT ;  /* 0x0000000207027212 */ /* 0x000fe200078e3cff */
[----:B-1----:R-:W-:Y:S06]  /*5490*/  @!P0 BRA `(.L_x_122) ;  /* 0x0000000000d88947 */ /* 0x002fec0003800000 */
.L_x_134:
[----:B------:R-:W-:Y:S01]  /*54a0*/  IMAD R3, R0, 0x8, R3 ;  /* 0x0000000800037824 */ /* 0x000fe200078e0203 */
[----:B------:R-:W-:-:S07]  /*54b0*/  SHF.L.U32 R0, R2, 0x1f, RZ ;  /* 0x0000001f02007819 */ /* 0x000fce00000006ff */
.L_x_123:
[----:B--2---:R2:W3:Y:S02]  /*54c0*/  SYNCS.PHASECHK.TRANS64.TRYWAIT P0, [R3+URZ], R0 ;  /* 0x00000000030075a7 */ /* 0x0044e4000800017f */
[----:B---3--:R-:W-:Y:S05]  /*54d0*/  @!P0 NANOSLEEP.SYNCS 0x989680 ;  /* 0x009896800000895d */ /* 0x008fea0003900000 */
[----:B------:R-:W3:Y:S02]  /*54e0*/  @!P0 SYNCS.PHASECHK.TRANS64 P0, [R3+URZ], R0 ;  /* 0x00000000030085a7 */ /* 0x000ee4000800007f */
[----:B---3--:R-:W-:Y:S05]  /*54f0*/  @!P0 BRA `(.L_x_123) ;  /* 0xfffffffc00f08947 */ /* 0x008fea000383ffff */
.L_x_117:
[----:B------:R-:W-:Y:S05]  /*5500*/  BSYNC B0 ;  /* 0x0000000000007941 */ /* 0x000fea0003800000 */
.L_x_116:
[----:B------:R-:W-:Y:S05]  /*5510*/  EXIT ;  /* 0x000000000000794d */ /* 0x000fea0003800000 */
.L_x_17:
[----:B---3--:R3:W4:Y:S02]  /*5520*/  SYNCS.PHASECHK.TRANS64.TRYWAIT P1, [R3+URZ], R0 ;  /* 0x00000000030075a7 */ /* 0x008724000802017f */
[----:B----4-:R-:W-:Y:S05]  /*5530*/  @!P1 NANOSLEEP.SYNCS 0x989680 ;  /* 0x009896800000995d */ /* 0x010fea0003900000 */
[----:B------:R-:W4:Y:S02]  /*5540*/  @!P1 SYNCS.PHASECHK.TRANS64 P1, [R3+URZ], R0 ;  /* 0x00000000030095a7 */ /* 0x000f24000802007f */
[----:B----4-:R-:W-:Y:S05]  /*5550*/  @!P1 BRA `(.L_x_17) ;  /* 0xfffffffc00f09947 */ /* 0x010fea000383ffff */
[----:B------:R-:W-:Y:S05]  /*5560*/  BRA `(.L_x_16) ;  /* 0xffffffbc00407947 */ /* 0x000fea000383ffff */
.L_x_22:
[----:B-1----:R1:W2:Y:S02]  /*5570*/  SYNCS.PHASECHK.TRANS64.TRYWAIT P1, [R5+URZ], R4 ;  /* 0x00000004050075a7 */ /* 0x0022a4000802017f */
[----:B--2---:R-:W-:Y:S05]  /*5580*/  @!P1 NANOSLEEP.SYNCS 0x989680 ;  /* 0x009896800000995d */ /* 0x004fea0003900000 */
[----:B------:R-:W2:Y:S02]  /*5590*/  @!P1 SYNCS.PHASECHK.TRANS64 P1, [R5+URZ], R4 ;  /* 0x00000004050095a7 */ /* 0x000ea4000802007f */
[----:B--2---:R-:W-:Y:S05]  /*55a0*/  @!P1 BRA `(.L_x_22) ;  /* 0xfffffffc00f09947 */ /* 0x004fea000383ffff */
[----:B------:R-:W-:Y:S05]  /*55b0*/  BRA `(.L_x_21) ;  /* 0xffffffbc00f07947 */ /* 0x000fea000383ffff */
.L_x_103:
[----:B------:R-:W-:Y:S01]  /*55c0*/  BSSY B1, `(.L_x_124) ;  /* 0x0000006000017945 */ /* 0x000fe20003800000 */
[----:B------:R-:W-:-:S07]  /*55d0*/  IMAD.MOV.U32 R15, RZ, RZ, -0x1 ;  /* 0xffffffffff0f7424 */ /* 0x000fce00078e00ff */
[----:B------:R-:W-:Y:S05]  /*55e0*/  WARPSYNC.COLLECTIVE R15, `(.L_x_125) ;  /* 0x000000000f0c7348 */ /* 0x000fea0003c00000 */
[----:B------:R-:W-:Y:S02]  /*55f0*/  ELECT P6, UR62, PT ;  /* 0x00000000003e782f */ /* 0x000fe400038c0000 */
[----:B------:R-:W-:Y:S01]  /*5600*/  MOV R14, UR62 ;  /* 0x0000003e000e7c02 */ /* 0x000fe20008000f00 */
[----:B------:R-:W-:Y:S10]  /*5610*/  ENDCOLLECTIVE ;  /* 0x000000000000791b */ /* 0x000ff40003800000 */
.L_x_125:
[----:B------:R-:W-:Y:S05]  /*5620*/  BSYNC B1 ;  /* 0x0000000000017941 */ /* 0x000fea0003800000 */
.L_x_124:
[----:B------:R-:W-:Y:S05]  /*5630*/  BRA `(.L_x_126) ;  /* 0xfffffff000287947 */ /* 0x000fea000383ffff */
.L_x_106:
[----:B0-----:R0:W1:Y:S02]  /*5640*/  SYNCS.PHASECHK.TRANS64.TRYWAIT P1, [R14+URZ+0x28], R7 ;  /* 0x000028070e0075a7 */ /* 0x001064000802017f */
[----:B-1----:R-:W-:Y:S05]  /*5650*/  @!P1 NANOSLEEP.SYNCS 0x989680 ;  /* 0x009896800000995d */ /* 0x002fea0003900000 */
[----:B------:R-:W1:Y:S02]  /*5660*/  @!P1 SYNCS.PHASECHK.TRANS64 P1, [R14+URZ+0x28], R7 ;  /* 0x000028070e0095a7 */ /* 0x000e64000802007f */
[----:B-1----:R-:W-:Y:S05]  /*5670*/  @!P1 BRA `(.L_x_106) ;  /* 0xfffffffc00f09947 */ /* 0x002fea000383ffff */
[----:B------:R-:W-:Y:S05]  /*5680*/  BRA `(.L_x_127) ;  /* 0xfffffff0005c7947 */ /* 0x000fea000383ffff */
.L_x_115:
[----:B------:R-:W-:Y:S01]  /*5690*/  BSSY B0, `(.L_x_128) ;  /* 0x0000006000007945 */ /* 0x000fe20003800000 */
[----:B------:R-:W-:-:S07]  /*56a0*/  IMAD.MOV.U32 R15, RZ, RZ, -0x1 ;  /* 0xffffffffff0f7424 */ /* 0x000fce00078e00ff */
[----:B------:R-:W-:Y:S05]  /*56b0*/  WARPSYNC.COLLECTIVE R15, `(.L_x_129) ;  /* 0x000000000f0c7348 */ /* 0x000fea0003c00000 */
[----:B------:R-:W-:Y:S02]  /*56c0*/  ELECT P6, UR62, PT ;  /* 0x00000000003e782f */ /* 0x000fe400038c0000 */
[----:B------:R-:W-:Y:S01]  /*56d0*/  MOV R14, UR62 ;  /* 0x0000003e000e7c02 */ /* 0x000fe20008000f00 */
[----:B------:R-:W-:Y:S10]  /*56e0*/  ENDCOLLECTIVE ;  /* 0x000000000000791b */ /* 0x000ff40003800000 */
.L_x_129:
[----:B------:R-:W-:Y:S05]  /*56f0*/  BSYNC B0 ;  /* 0x0000000000007941 */ /* 0x000fea0003800000 */
.L_x_128:
[----:B------:R-:W-:Y:S05]  /*5700*/  BRA `(.L_x_130) ;  /* 0xfffffff800ac7947 */ /* 0x000fea000383ffff */
.L_x_119:
[----:B0-----:R0:W1:Y:S02]  /*5710*/  SYNCS.PHASECHK.TRANS64.TRYWAIT P0, [R7+URZ], R2 ;  /* 0x00000002070075a7 */ /* 0x001064000800017f */
[----:B-1----:R-:W-:Y:S05]  /*5720*/  @!P0 NANOSLEEP.SYNCS 0x989680 ;  /* 0x009896800000895d */ /* 0x002fea0003900000 */
[----:B------:R-:W1:Y:S02]  /*5730*/  @!P0 SYNCS.PHASECHK.TRANS64 P0, [R7+URZ], R2 ;  /* 0x00000002070085a7 */ /* 0x000e64000800007f */
[----:B-1----:R-:W-:Y:S05]  /*5740*/  @!P0 BRA `(.L_x_119) ;  /* 0xfffffffc00f08947 */ /* 0x002fea000383ffff */
[----:B------:R-:W-:Y:S05]  /*5750*/  BRA `(.L_x_131) ;  /* 0xfffffff800ec7947 */ /* 0x000fea000383ffff */
.L_x_120:
[----:B0-----:R0:W1:Y:S02]  /*5760*/  SYNCS.PHASECHK.TRANS64.TRYWAIT P0, [R9+URZ], R4 ;  /* 0x00000004090075a7 */ /* 0x001064000800017f */
[----:B-1----:R-:W-:Y:S05]  /*5770*/  @!P0 NANOSLEEP.SYNCS 0x989680 ;  /* 0x009896800000895d */ /* 0x002fea0003900000 */
[----:B------:R-:W1:Y:S02]  /*5780*/  @!P0 SYNCS.PHASECHK.TRANS64 P0, [R9+URZ], R4 ;  /* 0x00000004090085a7 */ /* 0x000e64000800007f */
[----:B-1----:R-:W-:Y:S05]  /*5790*/  @!P0 BRA `(.L_x_120) ;  /* 0xfffffffc00f08947 */ /* 0x002fea000383ffff */
[----:B------:R-:W-:Y:S05]  /*57a0*/  BRA `(.L_x_132) ;  /* 0xfffffff800fc7947 */ /* 0x000fea000383ffff */
.L_x_121:
[----:B0-----:R0:W1:Y:S02]  /*57b0*/  SYNCS.PHASECHK.TRANS64.TRYWAIT P0, [R6+URZ], R5 ;  /* 0x00000005060075a7 */ /* 0x001064000800017f */
[----:B-1----:R-:W-:Y:S05]  /*57c0*/  @!P0 NANOSLEEP.SYNCS 0x989680 ;  /* 0x009896800000895d */ /* 0x002fea0003900000 */
[----:B------:R-:W1:Y:S02]  /*57d0*/  @!P0 SYNCS.PHASECHK.TRANS64 P0, [R6+URZ], R5 ;  /* 0x00000005060085a7 */ /* 0x000e64000800007f */
[----:B-1----:R-:W-:Y:S05]  /*57e0*/  @!P0 BRA `(.L_x_121) ;  /* 0xfffffffc00f08947 */ /* 0x002fea000383ffff */
[----:B------:R-:W-:Y:S05]  /*57f0*/  BRA `(.L_x_133) ;  /* 0xfffffffc000c7947 */ /* 0x000fea000383ffff */
.L_x_122:
[----:B-1----:R1:W2:Y:S02]  /*5800*/  SYNCS.PHASECHK.TRANS64.TRYWAIT P0, [R9+URZ], R4 ;  /* 0x00000004090075a7 */ /* 0x0022a4000800017f */
[----:B--2---:R-:W-:Y:S05]  /*5810*/  @!P0 NANOSLEEP.SYNCS 0x989680 ;  /* 0x009896800000895d */ /* 0x004fea0003900000 */
[----:B------:R-:W2:Y:S02]  /*5820*/  @!P0 SYNCS.PHASECHK.TRANS64 P0, [R9+URZ], R4 ;  /* 0x00000004090085a7 */ /* 0x000ea4000800007f */
[----:B--2---:R-:W-:Y:S05]  /*5830*/  @!P0 BRA `(.L_x_122) ;  /* 0xfffffffc00f08947 */ /* 0x004fea000383ffff */
[----:B------:R-:W-:Y:S05]  /*5840*/  BRA `(.L_x_134) ;  /* 0xfffffffc00147947 */ /* 0x000fea000383ffff */
.L_x_135:
[----:B------:R-:W-:-:S00]  /*5850*/  BRA `(.L_x_135) ;  /* 0xfffffffc00fc7947 */ /* 0x000fc0000383ffff */
[----:B------:R-:W-:-:S00]  /*5860*/  NOP ;  /* 0x0000000000007918 */ /* 0x000fc00000000000 */
        /* <DEDUP_REMOVED lines=9> */
.L_x_136:


//--------------------- .nv.global.init           --------------------------
	.section	.nv.global.init,"aw",@progbits
.nv.global.init:
	.type		$str$22,@object
	.size		$str$22,($str$23 - $str$22)
$str$22:
        /*0000*/ 	.byte	0x6b, 0x5f, 0x74, 0x69, 0x6c, 0x65, 0x5f, 0x63, 0x6f, 0x75, 0x6e, 0x74, 0x20, 0x3e, 0x3d, 0x20
        /*0010*/ 	.byte	0x31, 0x00
	.type		$str$23,@object
	.size		$str$23,(__unnamed_1 - $str$23)
$str$23:
        /*0012*/ 	.byte	0x2f, 0x74, 0x6d, 0x70, 0x2f, 0x63, 0x75, 0x74, 0x6c, 0x61, 0x73, 0x73, 0x5f, 0x73, 0x77, 0x65
        /*0022*/ 	.byte	0x65, 0x70, 0x5f, 0x73, 0x72, 0x63, 0x2f, 0x69, 0x6e, 0x63, 0x6c, 0x75, 0x64, 0x65, 0x2f, 0x63
        /*0032*/ 	.byte	0x75, 0x74, 0x6c, 0x61, 0x73, 0x73, 0x2f, 0x67, 0x65, 0x6d, 0x6d, 0x2f, 0x63, 0x6f, 0x6c, 0x6c
        /*0042*/ 	.byte	0x65, 0x63, 0x74, 0x69, 0x76, 0x65, 0x2f, 0x73, 0x6d, 0x39, 0x30, 0x5f, 0x6d, 0x6d, 0x61, 0x5f
        /*0052*/ 	.byte	0x74, 0x6d, 0x61, 0x5f, 0x67, 0x6d, 0x6d, 0x61, 0x5f, 0x73, 0x73, 0x5f, 0x77, 0x61, 0x72, 0x70
        /*0062*/ 	.byte	0x73, 0x70, 0x65, 0x63, 0x69, 0x61, 0x6c, 0x69, 0x7a, 0x65, 0x64, 0x2e, 0x68, 0x70, 0x70, 0x00
	.type		__unnamed_1,@object
	.size		__unnamed_1,(.L_0 - __unnamed_1)
__unnamed_1:
        /*0072*/ 	.byte	0x76, 0x6f, 0x69, 0x64, 0x20, 0x63, 0x75, 0x74, 0x6c, 0x61, 0x73, 0x73, 0x3a, 0x3a, 0x67, 0x65
        /* <DEDUP_REMOVED lines=171> */
        /*0b32*/ 	.byte	0x3a, 0x3a, 0x69, 0x64, 0x65, 0x6e, 0x74, 0x69, 0x74, 0x79, 0x5d, 0x00
.L_0:


//--------------------- .nv.shared._ZN7cutlass13device_kernelINS_4gemm6kernel13GemmUniversalIN4cute5tupleIJiiiiEEENS1_10collective13CollectiveMmaINS1_34MainloopSm90TmaGmmaWarpSpecializedILi5ENS5_IJNS4_1CILi1EEESB_SB_EEENS1_35KernelTmaWarpSpecializedCooperativeEEENS5_IJNSA_ILi128EEENSA_ILi64EEESG_EEEaNS5_IJlSB_lEEEaSI_NS4_8TiledMMAINS4_8MMA_AtomIJNS4_4SM904GMMA26MMA_64x64x32_S32S8S8_SS_TNEEEENS4_6LayoutINS5_IJNSA_ILi2EEESB_SB_EEENS5_IJSB_NSA_ILi0EEESS_EEEEENS5_IJNS4_10UnderscoreESV_SV_EEEEENS4_13SM90_TMA_LOADENS4_14ComposedLayoutINS4_7SwizzleILi2ELi4ELi3EEENS4_18smem_ptr_flag_bitsILi8EEENSP_INS5_IJNSA_ILi8EEESG_EEENS5_IJSG_SB_EEEEEEEvNS4_8identityESY_S18_vS19_EENS_8epilogue10collective6detail29Sm90TmaWarpSpecializedAdapterINS1C_15DefaultEpilogueIaSI_SI_NS1B_6thread17LinearCombinationIaLi1EiiLNS1G_9ScaleType4KindE0ELNS_15FloatRoundStyleE2EaEENS1_15EpilogueDefaultEEEEEvvEEEEvNT_6ParamsE --------------------------
	.section	.nv.shared._ZN7cutlass13device_kernelINS_4gemm6kernel13GemmUniversalIN4cute5tupleIJiiiiEEENS1_10collective13CollectiveMmaINS1_34MainloopSm90TmaGmmaWarpSpecializedILi5ENS5_IJNS4_1CILi1EEESB_SB_EEENS1_35KernelTmaWarpSpecializedCooperativeEEENS5_IJNSA_ILi128EEENSA_ILi64EEESG_EEEaNS5_IJlSB_lEEEaSI_NS4_8TiledMMAINS4_8MMA_AtomIJNS4_4SM904GMMA26MMA_64x64x32_S32S8S8_SS_TNEEEENS4_6LayoutINS5_IJNSA_ILi2EEESB_SB_EEENS5_IJSB_NSA_ILi0EEESS_EEEEENS5_IJNS4_10UnderscoreESV_SV_EEEEENS4_13SM90_TMA_LOADENS4_14ComposedLayoutINS4_7SwizzleILi2ELi4ELi3EEENS4_18smem_ptr_flag_bitsILi8EEENSP_INS5_IJNSA_ILi8EEESG_EEENS5_IJSG_SB_EEEEEEEvNS4_8identityESY_S18_vS19_EENS_8epilogue10collective6detail29Sm90TmaWarpSpecializedAdapterINS1C_15DefaultEpilogueIaSI_SI_NS1B_6thread17LinearCombinationIaLi1EiiLNS1G_9ScaleType4KindE0ELNS_15FloatRoundStyleE2EaEENS1_15EpilogueDefaultEEEEEvvEEEEvNT_6ParamsE,"aw",@nobits
	.sectionflags	@""
	.align	16
	.zero		1024


//--------------------- .nv.shared.reserved.0     --------------------------
	.section	.nv.shared.reserved.0,"aw",@nobits
	.weak		__nv_reservedSMEM_offset_0_alias
	.size		__nv_reservedSMEM_offset_0_alias, 0, 0
	.other		__nv_reservedSMEM_offset_0_alias,@"STO_CUDA_RESERVED_SHARED STV_DEFAULT"
__nv_reservedSMEM_offset_0_alias:
	.zero		0


//--------------------- .nv.global                --------------------------
	.section	.nv.global,"aw",@nobits
.nv.global:
	.type		_ZN40_INTERNAL_b8e2d1ef_4_k_cu_34a272f5_282984cute1_E,@object
	.size		_ZN40_INTERNAL_b8e2d1ef_4_k_cu_34a272f5_282984cute1_E,(_ZN40_INTERNAL_b8e2d1ef_4_k_cu_34a272f5_282984cuda3std3__45__cpo6cbeginE - _ZN40_INTERNAL_b8e2d1ef_4_k_cu_34a272f5_282984cute1_E)
_ZN40_INTERNAL_b8e2d1ef_4_k_cu_34a272f5_282984cute1_E:
	.zero		1
	.type		_ZN40_INTERNAL_b8e2d1ef_4_k_cu_34a272f5_282984cuda3std3__45__cpo6cbeginE,@object
	.size		_ZN40_INTERNAL_b8e2d1ef_4_k_cu_34a272f5_282984cuda3std3__45__cpo6cbeginE,(_ZN40_INTERNAL_b8e2d1ef_4_k_cu_34a272f5_282984cuda3std3__48in_placeE - _ZN40_INTERNAL_b8e2d1ef_4_k_cu_34a272f5_282984cuda3std3__45__cpo6cbeginE)
_ZN40_INTERNAL_b8e2d1ef_4_k_cu_34a272f5_282984cuda3std3__45__cpo6cbeginE:
	.zero		1
	.type		_ZN40_INTERNAL_b8e2d1ef_4_k_cu_34a272f5_282984cuda3std3__48in_placeE,@object
	.size		_ZN40_INTERNAL_b8e2d1ef_4_k_cu_34a272f5_282984cuda3std3__48in_placeE,(_ZN40_INTERNAL_b8e2d1ef_4_k_cu_34a272f5_282984cuda3std6ranges3__45__cpo9iter_moveE - _ZN40_INTERNAL_b8e2d1ef_4_k_cu_34a272f5_282984cuda3std3__48in_placeE)
_ZN40_INTERNAL_b8e2d1ef_4_k_cu_34a272f5_282984cuda3std3__48in_placeE:
	.zero		1
	.type		_ZN40_INTERNAL_b8e2d1ef_4_k_cu_34a272f5_282984cuda3std6ranges3__45__cpo9iter_moveE,@object
	.size		_ZN40_INTERNAL_b8e2d1ef_4_k_cu_34a272f5_282984cuda3std6ranges3__45__cpo9iter_moveE,(_ZN40_INTERNAL_b8e2d1ef_4_k_cu_34a272f5_282984cuda3std3__45__cpo5beginE - _ZN40_INTERNAL_b8e2d1ef_4_k_cu_34a272f5_282984cuda3std6ranges3__45__cpo9iter_moveE)
_ZN40_INTERNAL_b8e2d1ef_4_k_cu_34a272f5_282984cuda3std6ranges3__45__cpo9iter_moveE:
	.zero		1
	.type		_ZN40_INTERNAL_b8e2d1ef_4_k_cu_34a272f5_282984cuda3std3__45__cpo5beginE,@object
	.size		_ZN40_INTERNAL_b8e2d1ef_4_k_cu_34a272f5_282984cuda3std3__45__cpo5beginE,(_ZN40_INTERNAL_b8e2d1ef_4_k_cu_34a272f5_282984cuda3std3__442_GLOBAL__N__b8e2d1ef_4_k_cu_34a272f5_282986ignoreE - _ZN40_INTERNAL_b8e2d1ef_4_k_cu_34a272f5_282984cuda3std3__45__cpo5beginE)
_ZN40_INTERNAL_b8e2d1ef_4_k_cu_34a272f5_282984cuda3std3__45__cpo5beginE:
	.zero		1
	.type		_ZN40_INTERNAL_b8e2d1ef_4_k_cu_34a272f5_282984cuda3std3__442_GLOBAL__N__b8e2d1ef_4_k_cu_34a272f5_282986ignoreE,@object
	.size		_ZN40_INTERNAL_b8e2d1ef_4_k_cu_34a272f5_282984cuda3std3__442_GLOBAL__N__b8e2d1ef_4_k_cu_34a272f5_282986ignoreE,(_ZN40_INTERNAL_b8e2d1ef_4_k_cu_34a272f5_282984cute7productE - _ZN40_INTERNAL_b8e2d1ef_4_k_cu_34a272f5_282984cuda3std3__442_GLOBAL__N__b8e2d1ef_4_k_cu_34a272f5_282986ignoreE)
_ZN40_INTERNAL_b8e2d1ef_4_k_cu_34a272f5_282984cuda3std3__442_GLOBAL__N__b8e2d1ef_4_k_cu_34a272f5_282986ignoreE:
	.zero		1
	.type		_ZN40_INTERNAL_b8e2d1ef_4_k_cu_34a272f5_282984cute7productE,@object
	.size		_ZN40_INTERNAL_b8e2d1ef_4_k_cu_34a272f5_282984cute7productE,(_ZN40_INTERNAL_b8e2d1ef_4_k_cu_34a272f5_282984cuda3std3__45__cpo3endE - _ZN40_INTERNAL_b8e2d1ef_4_k_cu_34a272f5_282984cute7productE)
_ZN40_INTERNAL_b8e2d1ef_4_k_cu_34a272f5_282984cute7productE:
	.zero		1
	.type		_ZN40_INTERNAL_b8e2d1ef_4_k_cu_34a272f5_282984cuda3std3__45__cpo3endE,@object
	.size		_ZN40_INTERNAL_b8e2d1ef_4_k_cu_34a272f5_282984cuda3std3__45__cpo3endE,(_ZN40_INTERNAL_b8e2d1ef_4_k_cu_34a272f5_282984cuda3std3__419piecewise_constructE - _ZN40_INTERNAL_b8e2d1ef_4_k_cu_34a272f5_282984cuda3std3__45__cpo3endE)
_ZN40_INTERNAL_b8e2d1ef_4_k_cu_34a272f5_282984cuda3std3__45__cpo3endE:
	.zero		1
	.type		_ZN40_INTERNAL_b8e2d1ef_4_k_cu_34a272f5_282984cuda3std3__419piecewise_constructE,@object
	.size		_ZN40_INTERNAL_b8e2d1ef_4_k_cu_34a272f5_282984cuda3std3__419piecewise_constructE,(_ZN40_INTERNAL_b8e2d1ef_4_k_cu_34a272f5_282984cuda3std3__45__cpo4cendE - _ZN40_INTERNAL_b8e2d1ef_4_k_cu_34a272f5_282984cuda3std3__419piecewise_constructE)
_ZN40_INTERNAL_b8e2d1ef_4_k_cu_34a272f5_282984cuda3std3__419piecewise_constructE:
	.zero		1
	.type		_ZN40_INTERNAL_b8e2d1ef_4_k_cu_34a272f5_282984cuda3std3__45__cpo4cendE,@object
	.size		_ZN40_INTERNAL_b8e2d1ef_4_k_cu_34a272f5_282984cuda3std3__45__cpo4cendE,(_ZN40_INTERNAL_b8e2d1ef_4_k_cu_34a272f5_282984cuda3std6ranges3__45__cpo4swapE - _ZN40_INTERNAL_b8e2d1ef_4_k_cu_34a272f5_282984cuda3std3__45__cpo4cendE)
_ZN40_INTERNAL_b8e2d1ef_4_k_cu_34a272f5_282984cuda3std3__45__cpo4cendE:
	.zero		1
	.type		_ZN40_INTERNAL_b8e2d1ef_4_k_cu_34a272f5_282984cuda3std6ranges3__45__cpo4swapE,@object
	.size		_ZN40_INTERNAL_b8e2d1ef_4_k_cu_34a272f5_282984cuda3std6ranges3__45__cpo4swapE,(.L_8 - _ZN40_INTERNAL_b8e2d1ef_4_k_cu_34a272f5_282984cuda3std6ranges3__45__cpo4swapE)
_ZN40_INTERNAL_b8e2d1ef_4_k_cu_34a272f5_282984cuda3std6ranges3__45__cpo4swapE:
	.zero		1
.L_8:


//--------------------- .nv.constant0._ZN7cutlass13device_kernelINS_4gemm6kernel13GemmUniversalIN4cute5tupleIJiiiiEEENS1_10collective13CollectiveMmaINS1_34MainloopSm90TmaGmmaWarpSpecializedILi5ENS5_IJNS4_1CILi1EEESB_SB_EEENS1_35KernelTmaWarpSpecializedCooperativeEEENS5_IJNSA_ILi128EEENSA_ILi64EEESG_EEEaNS5_IJlSB_lEEEaSI_NS4_8TiledMMAINS4_8MMA_AtomIJNS4_4SM904GMMA26MMA_64x64x32_S32S8S8_SS_TNEEEENS4_6LayoutINS5_IJNSA_ILi2EEESB_SB_EEENS5_IJSB_NSA_ILi0EEESS_EEEEENS5_IJNS4_10UnderscoreESV_SV_EEEEENS4_13SM90_TMA_LOADENS4_14ComposedLayoutINS4_7SwizzleILi2ELi4ELi3EEENS4_18smem_ptr_flag_bitsILi8EEENSP_INS5_IJNSA_ILi8EEESG_EEENS5_IJSG_SB_EEEEEEEvNS4_8identityESY_S18_vS19_EENS_8epilogue10collective6detail29Sm90TmaWarpSpecializedAdapterINS1C_15DefaultEpilogueIaSI_SI_NS1B_6thread17LinearCombinationIaLi1EiiLNS1G_9ScaleType4KindE0ELNS_15FloatRoundStyleE2EaEENS1_15EpilogueDefaultEEEEEvvEEEEvNT_6ParamsE --------------------------
	.section	.nv.constant0._ZN7cutlass13device_kernelINS_4gemm6kernel13GemmUniversalIN4cute5tupleIJiiiiEEENS1_10collective13CollectiveMmaINS1_34MainloopSm90TmaGmmaWarpSpecializedILi5ENS5_IJNS4_1CILi1EEESB_SB_EEENS1_35KernelTmaWarpSpecializedCooperativeEEENS5_IJNSA_ILi128EEENSA_ILi64EEESG_EEEaNS5_IJlSB_lEEEaSI_NS4_8TiledMMAINS4_8MMA_AtomIJNS4_4SM904GMMA26MMA_64x64x32_S32S8S8_SS_TNEEEENS4_6LayoutINS5_IJNSA_ILi2EEESB_SB_EEENS5_IJSB_NSA_ILi0EEESS_EEEEENS5_IJNS4_10UnderscoreESV_SV_EEEEENS4_13SM90_TMA_LOADENS4_14ComposedLayoutINS4_7SwizzleILi2ELi4ELi3EEENS4_18smem_ptr_flag_bitsILi8EEENSP_INS5_IJNSA_ILi8EEESG_EEENS5_IJSG_SB_EEEEEEEvNS4_8identityESY_S18_vS19_EENS_8epilogue10collective6detail29Sm90TmaWarpSpecializedAdapterINS1C_15DefaultEpilogueIaSI_SI_NS1B_6thread17LinearCombinationIaLi1EiiLNS1G_9ScaleType4KindE0ELNS_15FloatRoundStyleE2EaEENS1_15EpilogueDefaultEEEEEvvEEEEvNT_6ParamsE,"a",@progbits
	.sectionflags	@""
	.align	4
.nv.constant0._ZN7cutlass13device_kernelINS_4gemm6kernel13GemmUniversalIN4cute5tupleIJiiiiEEENS1_10collective13CollectiveMmaINS1_34MainloopSm90TmaGmmaWarpSpecializedILi5ENS5_IJNS4_1CILi1EEESB_SB_EEENS1_35KernelTmaWarpSpecializedCooperativeEEENS5_IJNSA_ILi128EEENSA_ILi64EEESG_EEEaNS5_IJlSB_lEEEaSI_NS4_8TiledMMAINS4_8MMA_AtomIJNS4_4SM904GMMA26MMA_64x64x32_S32S8S8_SS_TNEEEENS4_6LayoutINS5_IJNSA_ILi2EEESB_SB_EEENS5_IJSB_NSA_ILi0EEESS_EEEEENS5_IJNS4_10UnderscoreESV_SV_EEEEENS4_13SM90_TMA_LOADENS4_14ComposedLayoutINS4_7SwizzleILi2ELi4ELi3EEENS4_18smem_ptr_flag_bitsILi8EEENSP_INS5_IJNSA_ILi8EEESG_EEENS5_IJSG_SB_EEEEEEEvNS4_8identityESY_S18_vS19_EENS_8epilogue10collective6detail29Sm90TmaWarpSpecializedAdapterINS1C_15DefaultEpilogueIaSI_SI_NS1B_6thread17LinearCombinationIaLi1EiiLNS1G_9ScaleType4KindE0ELNS_15FloatRoundStyleE2EaEENS1_15EpilogueDefaultEEEEEvvEEEEvNT_6ParamsE:
	.zero		1664


//--------------------- SYMBOLS --------------------------

	.type		.nv.reservedSmem.offset0,@object
	.size		.nv.reservedSmem.offset0,0x4
	.type		__assertfail,@function
